//
// Generated by NVIDIA NVVM Compiler
//
// Compiler Build ID: CL-36424714
// Cuda compilation tools, release 13.0, V13.0.88
// Based on NVVM 20.0.0
//

.version 9.0
.target sm_100
.address_size 64

	// .globl	stage_desempenho
.extern .func  (.param .b64 func_retval0) malloc
(
	.param .b64 malloc_param_0
)
;
.global .align 4 .b8 __cudart_i2opi_f[24] = {65, 144, 67, 60, 153, 149, 98, 219, 192, 221, 52, 245, 209, 87, 39, 252, 41, 21, 68, 78, 110, 131, 249, 162};

.visible .entry stage_desempenho(
	.param .u64 .ptr .align 1 stage_desempenho_param_0,
	.param .f32 stage_desempenho_param_1,
	.param .f32 stage_desempenho_param_2,
	.param .f32 stage_desempenho_param_3,
	.param .f32 stage_desempenho_param_4,
	.param .f32 stage_desempenho_param_5,
	.param .f32 stage_desempenho_param_6,
	.param .f32 stage_desempenho_param_7,
	.param .f32 stage_desempenho_param_8,
	.param .align 16 .b8 stage_desempenho_param_9[16],
	.param .align 16 .b8 stage_desempenho_param_10[16],
	.param .u64 .ptr .align 1 stage_desempenho_param_11,
	.param .u64 .ptr .align 1 stage_desempenho_param_12,
	.param .u64 .ptr .align 1 stage_desempenho_param_13,
	.param .u32 stage_desempenho_param_14
)
{
	.local .align 4 .b8 	__local_depot0[28];
	.reg .b64 	%SP;
	.reg .b64 	%SPL;
	.reg .pred 	%p<310>;
	.reg .b32 	%r<1463>;
	.reg .b32 	%f<1465>;
	.reg .b64 	%rd<625>;
	.reg .b64 	%fd<72>;

	mov.u64 	%SPL, __local_depot0;
	ld.param.v4.f32 	{%f1, %f2, %f3, %f4}, [stage_desempenho_param_9];
	ld.param.v4.f32 	{%f5, %f6, %f7, %f8}, [stage_desempenho_param_10];
	ld.param.u64 	%rd112, [stage_desempenho_param_11];
	ld.param.u64 	%rd113, [stage_desempenho_param_12];
	ld.param.u64 	%rd114, [stage_desempenho_param_13];
	ld.param.u32 	%r414, [stage_desempenho_param_14];
	cvta.to.global.u64 	%rd1, %rd112;
	cvta.to.global.u64 	%rd2, %rd113;
	cvta.to.global.u64 	%rd3, %rd114;
	add.u64 	%rd4, %SPL, 0;
	add.u64 	%rd5, %SPL, 0;
	add.u64 	%rd6, %SPL, 0;
	add.u64 	%rd7, %SPL, 0;
	add.u64 	%rd8, %SPL, 0;
	add.u64 	%rd9, %SPL, 0;
	add.u64 	%rd10, %SPL, 0;
	add.u64 	%rd11, %SPL, 0;
	add.u64 	%rd12, %SPL, 0;
	add.u64 	%rd13, %SPL, 0;
	add.u64 	%rd14, %SPL, 0;
	add.u64 	%rd15, %SPL, 0;
	add.u64 	%rd16, %SPL, 0;
	add.u64 	%rd17, %SPL, 0;
	add.u64 	%rd18, %SPL, 0;
	add.u64 	%rd19, %SPL, 0;
	mov.u32 	%r415, %ctaid.x;
	mov.u32 	%r416, %ntid.x;
	mov.u32 	%r417, %tid.x;
	mad.lo.s32 	%r1327, %r415, %r416, %r417;
	mul.wide.s32 	%rd131, %r414, 4;
	{ // callseq 0, 0
	.param .b64 param0;
	st.param.b64 	[param0], %rd131;
	.param .b64 retval0;
	call.uni (retval0), 
	malloc, 
	(
	param0
	);
	ld.param.b64 	%rd132, [retval0];
	} // callseq 0
	setp.lt.s32 	%p1, %r414, 1;
	@%p1 bra 	$L__BB0_12;
	ld.param.u32 	%r1326, [stage_desempenho_param_14];
	and.b32  	%r2, %r1326, 7;
	setp.lt.u32 	%p2, %r1326, 8;
	@%p2 bra 	$L__BB0_4;
	ld.param.u32 	%r1326, [stage_desempenho_param_14];
	and.b32  	%r3, %r1326, 2147483640;
	mov.b32 	%r1325, 0;
$L__BB0_3:
	.pragma "nounroll";
	add.s32 	%r419, %r1326, -1;
	mul.wide.u32 	%rd133, %r419, 4;
	add.s64 	%rd134, %rd3, %rd133;
	ld.global.u32 	%r420, [%rd134];
	div.s32 	%r421, %r1327, %r420;
	mul.lo.s32 	%r422, %r421, %r420;
	sub.s32 	%r423, %r1327, %r422;
	add.s64 	%rd135, %rd2, %rd133;
	ld.global.f32 	%f239, [%rd135];
	add.s64 	%rd136, %rd1, %rd133;
	ld.global.f32 	%f240, [%rd136];
	cvt.rn.f32.s32 	%f241, %r423;
	fma.rn.f32 	%f242, %f240, %f241, %f239;
	add.s64 	%rd137, %rd132, %rd133;
	st.f32 	[%rd137], %f242;
	add.s32 	%r424, %r1326, -2;
	mul.wide.u32 	%rd138, %r424, 4;
	add.s64 	%rd139, %rd3, %rd138;
	ld.global.u32 	%r425, [%rd139];
	div.s32 	%r426, %r421, %r425;
	mul.lo.s32 	%r427, %r426, %r425;
	sub.s32 	%r428, %r421, %r427;
	add.s64 	%rd140, %rd2, %rd138;
	ld.global.f32 	%f243, [%rd140];
	add.s64 	%rd141, %rd1, %rd138;
	ld.global.f32 	%f244, [%rd141];
	cvt.rn.f32.s32 	%f245, %r428;
	fma.rn.f32 	%f246, %f244, %f245, %f243;
	add.s64 	%rd142, %rd132, %rd138;
	st.f32 	[%rd142], %f246;
	add.s32 	%r429, %r1326, -3;
	mul.wide.u32 	%rd143, %r429, 4;
	add.s64 	%rd144, %rd3, %rd143;
	ld.global.u32 	%r430, [%rd144];
	div.s32 	%r431, %r426, %r430;
	mul.lo.s32 	%r432, %r431, %r430;
	sub.s32 	%r433, %r426, %r432;
	add.s64 	%rd145, %rd2, %rd143;
	ld.global.f32 	%f247, [%rd145];
	add.s64 	%rd146, %rd1, %rd143;
	ld.global.f32 	%f248, [%rd146];
	cvt.rn.f32.s32 	%f249, %r433;
	fma.rn.f32 	%f250, %f248, %f249, %f247;
	add.s64 	%rd147, %rd132, %rd143;
	st.f32 	[%rd147], %f250;
	add.s32 	%r434, %r1326, -4;
	mul.wide.u32 	%rd148, %r434, 4;
	add.s64 	%rd149, %rd3, %rd148;
	ld.global.u32 	%r435, [%rd149];
	div.s32 	%r436, %r431, %r435;
	mul.lo.s32 	%r437, %r436, %r435;
	sub.s32 	%r438, %r431, %r437;
	add.s64 	%rd150, %rd2, %rd148;
	ld.global.f32 	%f251, [%rd150];
	add.s64 	%rd151, %rd1, %rd148;
	ld.global.f32 	%f252, [%rd151];
	cvt.rn.f32.s32 	%f253, %r438;
	fma.rn.f32 	%f254, %f252, %f253, %f251;
	add.s64 	%rd152, %rd132, %rd148;
	st.f32 	[%rd152], %f254;
	add.s32 	%r439, %r1326, -5;
	mul.wide.u32 	%rd153, %r439, 4;
	add.s64 	%rd154, %rd3, %rd153;
	ld.global.u32 	%r440, [%rd154];
	div.s32 	%r441, %r436, %r440;
	mul.lo.s32 	%r442, %r441, %r440;
	sub.s32 	%r443, %r436, %r442;
	add.s64 	%rd155, %rd2, %rd153;
	ld.global.f32 	%f255, [%rd155];
	add.s64 	%rd156, %rd1, %rd153;
	ld.global.f32 	%f256, [%rd156];
	cvt.rn.f32.s32 	%f257, %r443;
	fma.rn.f32 	%f258, %f256, %f257, %f255;
	add.s64 	%rd157, %rd132, %rd153;
	st.f32 	[%rd157], %f258;
	add.s32 	%r444, %r1326, -6;
	mul.wide.u32 	%rd158, %r444, 4;
	add.s64 	%rd159, %rd3, %rd158;
	ld.global.u32 	%r445, [%rd159];
	div.s32 	%r446, %r441, %r445;
	mul.lo.s32 	%r447, %r446, %r445;
	sub.s32 	%r448, %r441, %r447;
	add.s64 	%rd160, %rd2, %rd158;
	ld.global.f32 	%f259, [%rd160];
	add.s64 	%rd161, %rd1, %rd158;
	ld.global.f32 	%f260, [%rd161];
	cvt.rn.f32.s32 	%f261, %r448;
	fma.rn.f32 	%f262, %f260, %f261, %f259;
	add.s64 	%rd162, %rd132, %rd158;
	st.f32 	[%rd162], %f262;
	add.s32 	%r449, %r1326, -7;
	mul.wide.u32 	%rd163, %r449, 4;
	add.s64 	%rd164, %rd3, %rd163;
	ld.global.u32 	%r450, [%rd164];
	div.s32 	%r451, %r446, %r450;
	mul.lo.s32 	%r452, %r451, %r450;
	sub.s32 	%r453, %r446, %r452;
	add.s64 	%rd165, %rd2, %rd163;
	ld.global.f32 	%f263, [%rd165];
	add.s64 	%rd166, %rd1, %rd163;
	ld.global.f32 	%f264, [%rd166];
	cvt.rn.f32.s32 	%f265, %r453;
	fma.rn.f32 	%f266, %f264, %f265, %f263;
	add.s64 	%rd167, %rd132, %rd163;
	st.f32 	[%rd167], %f266;
	add.s32 	%r1326, %r1326, -8;
	mul.wide.u32 	%rd168, %r1326, 4;
	add.s64 	%rd169, %rd3, %rd168;
	ld.global.u32 	%r454, [%rd169];
	div.s32 	%r1327, %r451, %r454;
	mul.lo.s32 	%r455, %r1327, %r454;
	sub.s32 	%r456, %r451, %r455;
	add.s64 	%rd170, %rd2, %rd168;
	ld.global.f32 	%f267, [%rd170];
	add.s64 	%rd171, %rd1, %rd168;
	ld.global.f32 	%f268, [%rd171];
	cvt.rn.f32.s32 	%f269, %r456;
	fma.rn.f32 	%f270, %f268, %f269, %f267;
	add.s64 	%rd172, %rd132, %rd168;
	st.f32 	[%rd172], %f270;
	add.s32 	%r1325, %r1325, 8;
	setp.ne.s32 	%p3, %r1325, %r3;
	@%p3 bra 	$L__BB0_3;
$L__BB0_4:
	setp.eq.s32 	%p4, %r2, 0;
	@%p4 bra 	$L__BB0_12;
	ld.param.u32 	%r1321, [stage_desempenho_param_14];
	and.b32  	%r12, %r1321, 3;
	setp.lt.u32 	%p5, %r2, 4;
	@%p5 bra 	$L__BB0_7;
	add.s32 	%r457, %r1326, -1;
	mul.wide.u32 	%rd173, %r457, 4;
	add.s64 	%rd174, %rd3, %rd173;
	ld.global.u32 	%r458, [%rd174];
	div.s32 	%r459, %r1327, %r458;
	mul.lo.s32 	%r460, %r459, %r458;
	sub.s32 	%r461, %r1327, %r460;
	add.s64 	%rd175, %rd2, %rd173;
	ld.global.f32 	%f271, [%rd175];
	add.s64 	%rd176, %rd1, %rd173;
	ld.global.f32 	%f272, [%rd176];
	cvt.rn.f32.s32 	%f273, %r461;
	fma.rn.f32 	%f274, %f272, %f273, %f271;
	add.s64 	%rd177, %rd132, %rd173;
	st.f32 	[%rd177], %f274;
	add.s32 	%r462, %r1326, -2;
	mul.wide.u32 	%rd178, %r462, 4;
	add.s64 	%rd179, %rd3, %rd178;
	ld.global.u32 	%r463, [%rd179];
	div.s32 	%r464, %r459, %r463;
	mul.lo.s32 	%r465, %r464, %r463;
	sub.s32 	%r466, %r459, %r465;
	add.s64 	%rd180, %rd2, %rd178;
	ld.global.f32 	%f275, [%rd180];
	add.s64 	%rd181, %rd1, %rd178;
	ld.global.f32 	%f276, [%rd181];
	cvt.rn.f32.s32 	%f277, %r466;
	fma.rn.f32 	%f278, %f276, %f277, %f275;
	add.s64 	%rd182, %rd132, %rd178;
	st.f32 	[%rd182], %f278;
	add.s32 	%r467, %r1326, -3;
	mul.wide.u32 	%rd183, %r467, 4;
	add.s64 	%rd184, %rd3, %rd183;
	ld.global.u32 	%r468, [%rd184];
	div.s32 	%r469, %r464, %r468;
	mul.lo.s32 	%r470, %r469, %r468;
	sub.s32 	%r471, %r464, %r470;
	add.s64 	%rd185, %rd2, %rd183;
	ld.global.f32 	%f279, [%rd185];
	add.s64 	%rd186, %rd1, %rd183;
	ld.global.f32 	%f280, [%rd186];
	cvt.rn.f32.s32 	%f281, %r471;
	fma.rn.f32 	%f282, %f280, %f281, %f279;
	add.s64 	%rd187, %rd132, %rd183;
	st.f32 	[%rd187], %f282;
	add.s32 	%r1326, %r1326, -4;
	mul.wide.u32 	%rd188, %r1326, 4;
	add.s64 	%rd189, %rd3, %rd188;
	ld.global.u32 	%r472, [%rd189];
	div.s32 	%r1327, %r469, %r472;
	mul.lo.s32 	%r473, %r1327, %r472;
	sub.s32 	%r474, %r469, %r473;
	add.s64 	%rd190, %rd2, %rd188;
	ld.global.f32 	%f283, [%rd190];
	add.s64 	%rd191, %rd1, %rd188;
	ld.global.f32 	%f284, [%rd191];
	cvt.rn.f32.s32 	%f285, %r474;
	fma.rn.f32 	%f286, %f284, %f285, %f283;
	add.s64 	%rd192, %rd132, %rd188;
	st.f32 	[%rd192], %f286;
$L__BB0_7:
	setp.eq.s32 	%p6, %r12, 0;
	@%p6 bra 	$L__BB0_12;
	setp.eq.s32 	%p7, %r12, 1;
	@%p7 bra 	$L__BB0_10;
	add.s32 	%r475, %r1326, -1;
	mul.wide.u32 	%rd193, %r475, 4;
	add.s64 	%rd194, %rd3, %rd193;
	ld.global.u32 	%r476, [%rd194];
	div.s32 	%r477, %r1327, %r476;
	mul.lo.s32 	%r478, %r477, %r476;
	sub.s32 	%r479, %r1327, %r478;
	add.s64 	%rd195, %rd2, %rd193;
	ld.global.f32 	%f287, [%rd195];
	add.s64 	%rd196, %rd1, %rd193;
	ld.global.f32 	%f288, [%rd196];
	cvt.rn.f32.s32 	%f289, %r479;
	fma.rn.f32 	%f290, %f288, %f289, %f287;
	add.s64 	%rd197, %rd132, %rd193;
	st.f32 	[%rd197], %f290;
	add.s32 	%r1326, %r1326, -2;
	mul.wide.u32 	%rd198, %r1326, 4;
	add.s64 	%rd199, %rd3, %rd198;
	ld.global.u32 	%r480, [%rd199];
	div.s32 	%r1327, %r477, %r480;
	mul.lo.s32 	%r481, %r1327, %r480;
	sub.s32 	%r482, %r477, %r481;
	add.s64 	%rd200, %rd2, %rd198;
	ld.global.f32 	%f291, [%rd200];
	add.s64 	%rd201, %rd1, %rd198;
	ld.global.f32 	%f292, [%rd201];
	cvt.rn.f32.s32 	%f293, %r482;
	fma.rn.f32 	%f294, %f292, %f293, %f291;
	add.s64 	%rd202, %rd132, %rd198;
	st.f32 	[%rd202], %f294;
$L__BB0_10:
	ld.param.u32 	%r1322, [stage_desempenho_param_14];
	and.b32  	%r483, %r1322, 1;
	setp.eq.b32 	%p8, %r483, 1;
	not.pred 	%p9, %p8;
	@%p9 bra 	$L__BB0_12;
	add.s32 	%r484, %r1326, -1;
	mul.wide.u32 	%rd203, %r484, 4;
	add.s64 	%rd204, %rd3, %rd203;
	ld.global.u32 	%r485, [%rd204];
	rem.s32 	%r486, %r1327, %r485;
	add.s64 	%rd205, %rd2, %rd203;
	ld.global.f32 	%f295, [%rd205];
	add.s64 	%rd206, %rd1, %rd203;
	ld.global.f32 	%f296, [%rd206];
	cvt.rn.f32.s32 	%f297, %r486;
	fma.rn.f32 	%f298, %f296, %f297, %f295;
	add.s64 	%rd207, %rd132, %rd203;
	st.f32 	[%rd207], %f298;
$L__BB0_12:
	ld.param.f32 	%f1419, [stage_desempenho_param_5];
	ld.param.f32 	%f1408, [stage_desempenho_param_4];
	ld.param.f32 	%f1396, [stage_desempenho_param_3];
	ld.param.f32 	%f1395, [stage_desempenho_param_2];
	ld.param.f32 	%f1383, [stage_desempenho_param_1];
	ld.f32 	%f300, [%rd132];
	ld.f32 	%f9, [%rd132+4];
	ld.f32 	%f301, [%rd132+8];
	ld.f32 	%f302, [%rd132+12];
	mul.f32 	%f303, %f300, %f300;
	mul.f32 	%f304, %f300, %f303;
	fma.rn.f32 	%f305, %f6, %f300, %f5;
	fma.rn.f32 	%f306, %f7, %f303, %f305;
	fma.rn.f32 	%f307, %f8, %f304, %f306;
	mul.f32 	%f308, %f301, %f301;
	mul.f32 	%f309, %f301, %f308;
	fma.rn.f32 	%f310, %f6, %f301, %f5;
	fma.rn.f32 	%f311, %f7, %f308, %f310;
	fma.rn.f32 	%f312, %f8, %f309, %f311;
	fma.rn.f32 	%f313, %f2, %f300, %f1;
	fma.rn.f32 	%f314, %f3, %f303, %f313;
	fma.rn.f32 	%f315, %f4, %f304, %f314;
	fma.rn.f32 	%f316, %f2, %f301, %f1;
	fma.rn.f32 	%f317, %f3, %f308, %f316;
	fma.rn.f32 	%f318, %f4, %f309, %f317;
	add.f32 	%f319, %f1383, %f1383;
	mul.f32 	%f320, %f1395, %f302;
	mul.f32 	%f10, %f320, %f315;
	div.rn.f32 	%f321, %f319, %f10;
	sqrt.rn.f32 	%f1426, %f321;
	mul.f32 	%f322, %f9, %f1426;
	div.rn.f32 	%f12, %f1383, %f1383;
	mul.f32 	%f323, %f1383, %f1419;
	sub.f32 	%f324, %f1396, %f323;
	mul.f32 	%f325, %f12, %f324;
	mul.f32 	%f326, %f1395, 0f3F000000;
	mul.f32 	%f327, %f326, %f302;
	mul.f32 	%f328, %f1419, %f1;
	sub.f32 	%f329, %f5, %f328;
	fma.rn.f32 	%f13, %f329, %f327, %f1408;
	mul.f32 	%f330, %f12, %f13;
	mul.f32 	%f331, %f1419, %f315;
	sub.f32 	%f332, %f307, %f331;
	fma.rn.f32 	%f14, %f327, %f332, %f1408;
	mul.f32 	%f333, %f12, %f14;
	mov.f32 	%f334, 0fBF000000;
	div.rn.f32 	%f335, %f334, %f330;
	mul.f32 	%f336, %f322, %f330;
	mul.f32 	%f337, %f322, %f336;
	sub.f32 	%f338, %f325, %f337;
	div.rn.f32 	%f339, %f325, %f338;
	setp.lt.f32 	%p10, %f339, 0f00800000;
	mul.f32 	%f340, %f339, 0f4B000000;
	selp.f32 	%f341, %f340, %f339, %p10;
	selp.f32 	%f342, 0fC1B80000, 0f00000000, %p10;
	mov.b32 	%r488, %f341;
	add.s32 	%r489, %r488, -1059760811;
	and.b32  	%r490, %r489, -8388608;
	sub.s32 	%r491, %r488, %r490;
	mov.b32 	%f343, %r491;
	cvt.rn.f32.s32 	%f344, %r490;
	fma.rn.f32 	%f345, %f344, 0f34000000, %f342;
	add.f32 	%f346, %f343, 0fBF800000;
	fma.rn.f32 	%f347, %f346, 0fBE055027, 0f3E1039F6;
	fma.rn.f32 	%f348, %f347, %f346, 0fBDF8CDCC;
	fma.rn.f32 	%f349, %f348, %f346, 0f3E0F2955;
	fma.rn.f32 	%f350, %f349, %f346, 0fBE2AD8B9;
	fma.rn.f32 	%f351, %f350, %f346, 0f3E4CED0B;
	fma.rn.f32 	%f352, %f351, %f346, 0fBE7FFF22;
	fma.rn.f32 	%f353, %f352, %f346, 0f3EAAAA78;
	fma.rn.f32 	%f354, %f353, %f346, 0fBF000000;
	mul.f32 	%f355, %f346, %f354;
	fma.rn.f32 	%f356, %f355, %f346, %f346;
	fma.rn.f32 	%f357, %f345, 0f3F317218, %f356;
	setp.gt.u32 	%p11, %r488, 2139095039;
	fma.rn.f32 	%f358, %f341, 0f7F800000, 0f7F800000;
	selp.f32 	%f359, %f358, %f357, %p11;
	setp.eq.f32 	%p12, %f341, 0f00000000;
	selp.f32 	%f360, 0fFF800000, %f359, %p12;
	div.rn.f32 	%f361, %f334, %f333;
	mul.f32 	%f362, %f322, %f333;
	mul.f32 	%f363, %f322, %f362;
	sub.f32 	%f364, %f325, %f363;
	mul.f32 	%f365, %f1426, %f333;
	mul.f32 	%f366, %f1426, %f365;
	sub.f32 	%f367, %f325, %f366;
	div.rn.f32 	%f368, %f364, %f367;
	setp.lt.f32 	%p13, %f368, 0f00800000;
	mul.f32 	%f369, %f368, 0f4B000000;
	selp.f32 	%f370, %f369, %f368, %p13;
	selp.f32 	%f371, 0fC1B80000, 0f00000000, %p13;
	mov.b32 	%r492, %f370;
	add.s32 	%r493, %r492, -1059760811;
	and.b32  	%r494, %r493, -8388608;
	sub.s32 	%r495, %r492, %r494;
	mov.b32 	%f372, %r495;
	cvt.rn.f32.s32 	%f373, %r494;
	fma.rn.f32 	%f374, %f373, 0f34000000, %f371;
	add.f32 	%f375, %f372, 0fBF800000;
	fma.rn.f32 	%f376, %f375, 0fBE055027, 0f3E1039F6;
	fma.rn.f32 	%f377, %f376, %f375, 0fBDF8CDCC;
	fma.rn.f32 	%f378, %f377, %f375, 0f3E0F2955;
	fma.rn.f32 	%f379, %f378, %f375, 0fBE2AD8B9;
	fma.rn.f32 	%f380, %f379, %f375, 0f3E4CED0B;
	fma.rn.f32 	%f381, %f380, %f375, 0fBE7FFF22;
	fma.rn.f32 	%f382, %f381, %f375, 0f3EAAAA78;
	fma.rn.f32 	%f383, %f382, %f375, 0fBF000000;
	mul.f32 	%f384, %f375, %f383;
	fma.rn.f32 	%f385, %f384, %f375, %f375;
	fma.rn.f32 	%f386, %f374, 0f3F317218, %f385;
	setp.gt.u32 	%p14, %r492, 2139095039;
	fma.rn.f32 	%f387, %f370, 0f7F800000, 0f7F800000;
	selp.f32 	%f388, %f387, %f386, %p14;
	setp.eq.f32 	%p15, %f370, 0f00000000;
	selp.f32 	%f389, 0fFF800000, %f388, %p15;
	fma.rn.f32 	%f390, %f335, %f360, 0f425C0000;
	fma.rn.f32 	%f391, %f361, %f389, %f390;
	max.f32 	%f392, %f391, 0f00000000;
	div.rn.f32 	%f15, %f392, 0f42C80000;
	mul.f32 	%f16, %f327, %f318;
	neg.f32 	%f17, %f1383;
	div.rn.f32 	%f18, %f17, %f1383;
	mul.f32 	%f19, %f327, %f312;
	div.rn.f32 	%f20, %f15, 0f40C00000;
	mov.f32 	%f1424, 0f00000000;
	mov.b32 	%r1332, 0;
	mov.u64 	%rd375, __cudart_i2opi_f;
	mov.f32 	%f1425, %f1424;
$L__BB0_13:
	ld.param.f32 	%f1409, [stage_desempenho_param_4];
	ld.param.f32 	%f1397, [stage_desempenho_param_3];
	mul.f32 	%f393, %f16, %f1426;
	mul.f32 	%f394, %f1426, %f393;
	mul.f32 	%f24, %f12, %f394;
	mul.f32 	%f395, %f19, %f1426;
	mul.f32 	%f396, %f1426, %f395;
	mul.f32 	%f397, %f1425, %f1425;
	fma.rn.f32 	%f398, %f1426, %f1426, %f397;
	mul.f32 	%f399, %f1409, %f398;
	sub.f32 	%f400, %f1397, %f399;
	mul.f32 	%f401, %f12, %f400;
	fma.rn.f32 	%f25, %f18, %f396, %f401;
	div.rn.f32 	%f26, %f1425, %f1426;
	abs.f32 	%f402, %f26;
	setp.gt.f32 	%p16, %f402, 0f3F800000;
	rcp.approx.ftz.f32 	%f403, %f402;
	selp.f32 	%f404, %f403, %f402, %p16;
	mul.f32 	%f405, %f404, %f404;
	fma.rn.f32 	%f406, %f405, 0f3B2090AA, 0fBC6BE14F;
	fma.rn.f32 	%f407, %f406, %f405, 0f3D23397E;
	fma.rn.f32 	%f408, %f407, %f405, 0fBD948A7A;
	fma.rn.f32 	%f409, %f408, %f405, 0f3DD76B21;
	fma.rn.f32 	%f410, %f409, %f405, 0fBE111E88;
	fma.rn.f32 	%f411, %f410, %f405, 0f3E4CAF60;
	fma.rn.f32 	%f412, %f411, %f405, 0fBEAAAA27;
	mul.f32 	%f413, %f405, %f412;
	fma.rn.f32 	%f414, %f413, %f404, %f404;
	neg.f32 	%f415, %f414;
	fma.rn.f32 	%f416, 0f3F6EE581, 0f3FD774EB, %f415;
	selp.f32 	%f417, %f416, %f414, %p16;
	setp.num.f32 	%p17, %f402, %f402;
	copysign.f32 	%f418, %f26, %f417;
	selp.f32 	%f27, %f418, %f417, %p17;
	mul.f32 	%f419, %f27, 0f3F22F983;
	cvt.rni.s32.f32 	%r1348, %f419;
	cvt.rn.f32.s32 	%f420, %r1348;
	fma.rn.f32 	%f421, %f420, 0fBFC90FDA, %f27;
	fma.rn.f32 	%f422, %f420, 0fB3A22168, %f421;
	fma.rn.f32 	%f1430, %f420, 0fA7C234C5, %f422;
	abs.f32 	%f29, %f27;
	setp.ltu.f32 	%p18, %f29, 0f47CE4780;
	mov.u32 	%r1336, %r1348;
	mov.f32 	%f1427, %f1430;
	@%p18 bra 	$L__BB0_21;
	setp.neu.f32 	%p19, %f29, 0f7F800000;
	@%p19 bra 	$L__BB0_16;
	mov.f32 	%f425, 0f00000000;
	mul.rn.f32 	%f1427, %f27, %f425;
	mov.b32 	%r1336, 0;
	bra.uni 	$L__BB0_21;
$L__BB0_16:
	mov.b32 	%r23, %f27;
	shl.b32 	%r497, %r23, 8;
	or.b32  	%r24, %r497, -2147483648;
	mov.b64 	%rd591, 0;
	mov.b32 	%r1333, 0;
$L__BB0_17:
	.pragma "nounroll";
	mul.wide.u32 	%rd209, %r1333, 4;
	mov.u64 	%rd210, __cudart_i2opi_f;
	add.s64 	%rd211, %rd210, %rd209;
	ld.global.nc.u32 	%r498, [%rd211];
	mad.wide.u32 	%rd212, %r498, %r24, %rd591;
	shr.u64 	%rd591, %rd212, 32;
	add.s64 	%rd213, %rd19, %rd209;
	st.local.u32 	[%rd213], %rd212;
	add.s32 	%r1333, %r1333, 1;
	setp.ne.s32 	%p20, %r1333, 6;
	@%p20 bra 	$L__BB0_17;
	shr.u32 	%r499, %r23, 23;
	st.local.u32 	[%rd19+24], %rd591;
	and.b32  	%r27, %r499, 31;
	and.b32  	%r500, %r499, 224;
	add.s32 	%r501, %r500, -128;
	shr.u32 	%r502, %r501, 5;
	mul.wide.u32 	%rd214, %r502, 4;
	sub.s64 	%rd23, %rd19, %rd214;
	ld.local.u32 	%r1334, [%rd23+24];
	ld.local.u32 	%r1335, [%rd23+20];
	setp.eq.s32 	%p21, %r27, 0;
	@%p21 bra 	$L__BB0_20;
	shf.l.wrap.b32 	%r1334, %r1335, %r1334, %r27;
	ld.local.u32 	%r503, [%rd23+16];
	shf.l.wrap.b32 	%r1335, %r503, %r1335, %r27;
$L__BB0_20:
	shr.u32 	%r504, %r1334, 30;
	shf.l.wrap.b32 	%r505, %r1335, %r1334, 2;
	shl.b32 	%r506, %r1335, 2;
	shr.u32 	%r507, %r505, 31;
	add.s32 	%r508, %r507, %r504;
	neg.s32 	%r509, %r508;
	setp.lt.s32 	%p22, %r23, 0;
	selp.b32 	%r1336, %r509, %r508, %p22;
	xor.b32  	%r510, %r505, %r23;
	shr.s32 	%r511, %r505, 31;
	xor.b32  	%r512, %r511, %r505;
	xor.b32  	%r513, %r511, %r506;
	cvt.u64.u32 	%rd215, %r512;
	shl.b64 	%rd216, %rd215, 32;
	cvt.u64.u32 	%rd217, %r513;
	or.b64  	%rd218, %rd216, %rd217;
	cvt.rn.f64.s64 	%fd1, %rd218;
	mul.f64 	%fd2, %fd1, 0d3BF921FB54442D19;
	cvt.rn.f32.f64 	%f423, %fd2;
	neg.f32 	%f424, %f423;
	setp.lt.s32 	%p23, %r510, 0;
	selp.f32 	%f1427, %f424, %f423, %p23;
$L__BB0_21:
	add.s32 	%r515, %r1336, 1;
	mul.rn.f32 	%f426, %f1427, %f1427;
	and.b32  	%r516, %r1336, 1;
	setp.eq.b32 	%p25, %r516, 1;
	selp.f32 	%f427, %f1427, 0f3F800000, %p25;
	fma.rn.f32 	%f428, %f426, %f427, 0f00000000;
	fma.rn.f32 	%f429, %f426, 0f37CBAC00, 0fBAB607ED;
	selp.f32 	%f430, 0fB94D4153, %f429, %p25;
	selp.f32 	%f431, 0f3C0885E4, 0f3D2AAABB, %p25;
	fma.rn.f32 	%f432, %f430, %f426, %f431;
	selp.f32 	%f433, 0fBE2AAAA8, 0fBEFFFFFF, %p25;
	fma.rn.f32 	%f434, %f432, %f426, %f433;
	fma.rn.f32 	%f435, %f434, %f428, %f427;
	and.b32  	%r517, %r515, 2;
	setp.eq.s32 	%p26, %r517, 0;
	mov.f32 	%f436, 0f00000000;
	sub.f32 	%f437, %f436, %f435;
	selp.f32 	%f33, %f435, %f437, %p26;
	mov.u32 	%r1340, %r1348;
	mov.f32 	%f1428, %f1430;
	@%p18 bra 	$L__BB0_29;
	setp.neu.f32 	%p27, %f29, 0f7F800000;
	@%p27 bra 	$L__BB0_24;
	mov.f32 	%f440, 0f00000000;
	mul.rn.f32 	%f1428, %f27, %f440;
	mov.b32 	%r1340, 0;
	bra.uni 	$L__BB0_29;
$L__BB0_24:
	mov.b32 	%r36, %f27;
	shl.b32 	%r519, %r36, 8;
	or.b32  	%r37, %r519, -2147483648;
	mov.b64 	%rd592, 0;
	mov.b32 	%r1337, 0;
$L__BB0_25:
	.pragma "nounroll";
	mul.wide.u32 	%rd220, %r1337, 4;
	mov.u64 	%rd221, __cudart_i2opi_f;
	add.s64 	%rd222, %rd221, %rd220;
	ld.global.nc.u32 	%r520, [%rd222];
	mad.wide.u32 	%rd223, %r520, %r37, %rd592;
	shr.u64 	%rd592, %rd223, 32;
	add.s64 	%rd224, %rd18, %rd220;
	st.local.u32 	[%rd224], %rd223;
	add.s32 	%r1337, %r1337, 1;
	setp.ne.s32 	%p28, %r1337, 6;
	@%p28 bra 	$L__BB0_25;
	shr.u32 	%r521, %r36, 23;
	st.local.u32 	[%rd18+24], %rd592;
	and.b32  	%r40, %r521, 31;
	and.b32  	%r522, %r521, 224;
	add.s32 	%r523, %r522, -128;
	shr.u32 	%r524, %r523, 5;
	mul.wide.u32 	%rd225, %r524, 4;
	sub.s64 	%rd26, %rd18, %rd225;
	ld.local.u32 	%r1338, [%rd26+24];
	ld.local.u32 	%r1339, [%rd26+20];
	setp.eq.s32 	%p29, %r40, 0;
	@%p29 bra 	$L__BB0_28;
	shf.l.wrap.b32 	%r1338, %r1339, %r1338, %r40;
	ld.local.u32 	%r525, [%rd26+16];
	shf.l.wrap.b32 	%r1339, %r525, %r1339, %r40;
$L__BB0_28:
	shr.u32 	%r526, %r1338, 30;
	shf.l.wrap.b32 	%r527, %r1339, %r1338, 2;
	shl.b32 	%r528, %r1339, 2;
	shr.u32 	%r529, %r527, 31;
	add.s32 	%r530, %r529, %r526;
	neg.s32 	%r531, %r530;
	setp.lt.s32 	%p30, %r36, 0;
	selp.b32 	%r1340, %r531, %r530, %p30;
	xor.b32  	%r532, %r527, %r36;
	shr.s32 	%r533, %r527, 31;
	xor.b32  	%r534, %r533, %r527;
	xor.b32  	%r535, %r533, %r528;
	cvt.u64.u32 	%rd226, %r534;
	shl.b64 	%rd227, %rd226, 32;
	cvt.u64.u32 	%rd228, %r535;
	or.b64  	%rd229, %rd227, %rd228;
	cvt.rn.f64.s64 	%fd3, %rd229;
	mul.f64 	%fd4, %fd3, 0d3BF921FB54442D19;
	cvt.rn.f32.f64 	%f438, %fd4;
	neg.f32 	%f439, %f438;
	setp.lt.s32 	%p31, %r532, 0;
	selp.f32 	%f1428, %f439, %f438, %p31;
$L__BB0_29:
	mul.rn.f32 	%f441, %f1428, %f1428;
	and.b32  	%r537, %r1340, 1;
	setp.eq.b32 	%p33, %r537, 1;
	selp.f32 	%f442, 0f3F800000, %f1428, %p33;
	fma.rn.f32 	%f443, %f441, %f442, 0f00000000;
	fma.rn.f32 	%f444, %f441, 0f37CBAC00, 0fBAB607ED;
	selp.f32 	%f445, %f444, 0fB94D4153, %p33;
	selp.f32 	%f446, 0f3D2AAABB, 0f3C0885E4, %p33;
	fma.rn.f32 	%f447, %f445, %f441, %f446;
	selp.f32 	%f448, 0fBEFFFFFF, 0fBE2AAAA8, %p33;
	fma.rn.f32 	%f449, %f447, %f441, %f448;
	fma.rn.f32 	%f450, %f449, %f443, %f442;
	and.b32  	%r538, %r1340, 2;
	setp.eq.s32 	%p34, %r538, 0;
	mov.f32 	%f451, 0f00000000;
	sub.f32 	%f452, %f451, %f450;
	selp.f32 	%f453, %f450, %f452, %p34;
	mul.f32 	%f454, %f24, %f453;
	mul.f32 	%f455, %f25, %f33;
	sub.f32 	%f37, %f455, %f454;
	mov.u32 	%r1344, %r1348;
	mov.f32 	%f1429, %f1430;
	@%p18 bra 	$L__BB0_37;
	setp.neu.f32 	%p35, %f29, 0f7F800000;
	@%p35 bra 	$L__BB0_32;
	mov.f32 	%f458, 0f00000000;
	mul.rn.f32 	%f1429, %f27, %f458;
	mov.b32 	%r1344, 0;
	bra.uni 	$L__BB0_37;
$L__BB0_32:
	mov.b32 	%r49, %f27;
	shl.b32 	%r540, %r49, 8;
	or.b32  	%r50, %r540, -2147483648;
	mov.b64 	%rd593, 0;
	mov.b32 	%r1341, 0;
$L__BB0_33:
	.pragma "nounroll";
	mul.wide.u32 	%rd231, %r1341, 4;
	mov.u64 	%rd232, __cudart_i2opi_f;
	add.s64 	%rd233, %rd232, %rd231;
	ld.global.nc.u32 	%r541, [%rd233];
	mad.wide.u32 	%rd234, %r541, %r50, %rd593;
	shr.u64 	%rd593, %rd234, 32;
	add.s64 	%rd235, %rd17, %rd231;
	st.local.u32 	[%rd235], %rd234;
	add.s32 	%r1341, %r1341, 1;
	setp.ne.s32 	%p36, %r1341, 6;
	@%p36 bra 	$L__BB0_33;
	shr.u32 	%r542, %r49, 23;
	st.local.u32 	[%rd17+24], %rd593;
	and.b32  	%r53, %r542, 31;
	and.b32  	%r543, %r542, 224;
	add.s32 	%r544, %r543, -128;
	shr.u32 	%r545, %r544, 5;
	mul.wide.u32 	%rd236, %r545, 4;
	sub.s64 	%rd29, %rd17, %rd236;
	ld.local.u32 	%r1342, [%rd29+24];
	ld.local.u32 	%r1343, [%rd29+20];
	setp.eq.s32 	%p37, %r53, 0;
	@%p37 bra 	$L__BB0_36;
	shf.l.wrap.b32 	%r1342, %r1343, %r1342, %r53;
	ld.local.u32 	%r546, [%rd29+16];
	shf.l.wrap.b32 	%r1343, %r546, %r1343, %r53;
$L__BB0_36:
	shr.u32 	%r547, %r1342, 30;
	shf.l.wrap.b32 	%r548, %r1343, %r1342, 2;
	shl.b32 	%r549, %r1343, 2;
	shr.u32 	%r550, %r548, 31;
	add.s32 	%r551, %r550, %r547;
	neg.s32 	%r552, %r551;
	setp.lt.s32 	%p38, %r49, 0;
	selp.b32 	%r1344, %r552, %r551, %p38;
	xor.b32  	%r553, %r548, %r49;
	shr.s32 	%r554, %r548, 31;
	xor.b32  	%r555, %r554, %r548;
	xor.b32  	%r556, %r554, %r549;
	cvt.u64.u32 	%rd237, %r555;
	shl.b64 	%rd238, %rd237, 32;
	cvt.u64.u32 	%rd239, %r556;
	or.b64  	%rd240, %rd238, %rd239;
	cvt.rn.f64.s64 	%fd5, %rd240;
	mul.f64 	%fd6, %fd5, 0d3BF921FB54442D19;
	cvt.rn.f32.f64 	%f456, %fd6;
	neg.f32 	%f457, %f456;
	setp.lt.s32 	%p39, %r553, 0;
	selp.f32 	%f1429, %f457, %f456, %p39;
$L__BB0_37:
	mul.rn.f32 	%f459, %f1429, %f1429;
	and.b32  	%r558, %r1344, 1;
	setp.eq.b32 	%p41, %r558, 1;
	selp.f32 	%f460, 0f3F800000, %f1429, %p41;
	fma.rn.f32 	%f461, %f459, %f460, 0f00000000;
	fma.rn.f32 	%f462, %f459, 0f37CBAC00, 0fBAB607ED;
	selp.f32 	%f463, %f462, 0fB94D4153, %p41;
	selp.f32 	%f464, 0f3D2AAABB, 0f3C0885E4, %p41;
	fma.rn.f32 	%f465, %f463, %f459, %f464;
	selp.f32 	%f466, 0fBEFFFFFF, 0fBE2AAAA8, %p41;
	fma.rn.f32 	%f467, %f465, %f459, %f466;
	fma.rn.f32 	%f468, %f467, %f461, %f460;
	and.b32  	%r559, %r1344, 2;
	setp.eq.s32 	%p42, %r559, 0;
	mov.f32 	%f469, 0f00000000;
	sub.f32 	%f470, %f469, %f468;
	selp.f32 	%f471, %f468, %f470, %p42;
	mul.f32 	%f41, %f25, %f471;
	@%p18 bra 	$L__BB0_45;
	setp.neu.f32 	%p43, %f29, 0f7F800000;
	@%p43 bra 	$L__BB0_40;
	mov.f32 	%f474, 0f00000000;
	mul.rn.f32 	%f1430, %f27, %f474;
	mov.b32 	%r1348, 0;
	bra.uni 	$L__BB0_45;
$L__BB0_40:
	mov.b32 	%r62, %f27;
	shl.b32 	%r561, %r62, 8;
	or.b32  	%r63, %r561, -2147483648;
	mov.b64 	%rd594, 0;
	mov.b32 	%r1345, 0;
$L__BB0_41:
	.pragma "nounroll";
	mul.wide.u32 	%rd242, %r1345, 4;
	mov.u64 	%rd243, __cudart_i2opi_f;
	add.s64 	%rd244, %rd243, %rd242;
	ld.global.nc.u32 	%r562, [%rd244];
	mad.wide.u32 	%rd245, %r562, %r63, %rd594;
	shr.u64 	%rd594, %rd245, 32;
	add.s64 	%rd246, %rd16, %rd242;
	st.local.u32 	[%rd246], %rd245;
	add.s32 	%r1345, %r1345, 1;
	setp.ne.s32 	%p44, %r1345, 6;
	@%p44 bra 	$L__BB0_41;
	shr.u32 	%r563, %r62, 23;
	st.local.u32 	[%rd16+24], %rd594;
	and.b32  	%r66, %r563, 31;
	and.b32  	%r564, %r563, 224;
	add.s32 	%r565, %r564, -128;
	shr.u32 	%r566, %r565, 5;
	mul.wide.u32 	%rd247, %r566, 4;
	sub.s64 	%rd32, %rd16, %rd247;
	ld.local.u32 	%r1346, [%rd32+24];
	ld.local.u32 	%r1347, [%rd32+20];
	setp.eq.s32 	%p45, %r66, 0;
	@%p45 bra 	$L__BB0_44;
	shf.l.wrap.b32 	%r1346, %r1347, %r1346, %r66;
	ld.local.u32 	%r567, [%rd32+16];
	shf.l.wrap.b32 	%r1347, %r567, %r1347, %r66;
$L__BB0_44:
	shr.u32 	%r568, %r1346, 30;
	shf.l.wrap.b32 	%r569, %r1347, %r1346, 2;
	shl.b32 	%r570, %r1347, 2;
	shr.u32 	%r571, %r569, 31;
	add.s32 	%r572, %r571, %r568;
	neg.s32 	%r573, %r572;
	setp.lt.s32 	%p46, %r62, 0;
	selp.b32 	%r1348, %r573, %r572, %p46;
	xor.b32  	%r574, %r569, %r62;
	shr.s32 	%r575, %r569, 31;
	xor.b32  	%r576, %r575, %r569;
	xor.b32  	%r577, %r575, %r570;
	cvt.u64.u32 	%rd248, %r576;
	shl.b64 	%rd249, %rd248, 32;
	cvt.u64.u32 	%rd250, %r577;
	or.b64  	%rd251, %rd249, %rd250;
	cvt.rn.f64.s64 	%fd7, %rd251;
	mul.f64 	%fd8, %fd7, 0d3BF921FB54442D19;
	cvt.rn.f32.f64 	%f472, %fd8;
	neg.f32 	%f473, %f472;
	setp.lt.s32 	%p47, %r574, 0;
	selp.f32 	%f1430, %f473, %f472, %p47;
$L__BB0_45:
	ld.param.f32 	%f1410, [stage_desempenho_param_4];
	ld.param.f32 	%f1398, [stage_desempenho_param_3];
	ld.param.f32 	%f1384, [stage_desempenho_param_1];
	add.s32 	%r579, %r1348, 1;
	mul.rn.f32 	%f475, %f1430, %f1430;
	and.b32  	%r580, %r1348, 1;
	setp.eq.b32 	%p48, %r580, 1;
	selp.f32 	%f476, %f1430, 0f3F800000, %p48;
	fma.rn.f32 	%f477, %f475, %f476, 0f00000000;
	fma.rn.f32 	%f478, %f475, 0f37CBAC00, 0fBAB607ED;
	selp.f32 	%f479, 0fB94D4153, %f478, %p48;
	selp.f32 	%f480, 0f3C0885E4, 0f3D2AAABB, %p48;
	fma.rn.f32 	%f481, %f479, %f475, %f480;
	selp.f32 	%f482, 0fBE2AAAA8, 0fBEFFFFFF, %p48;
	fma.rn.f32 	%f483, %f481, %f475, %f482;
	fma.rn.f32 	%f484, %f483, %f477, %f476;
	and.b32  	%r581, %r579, 2;
	setp.eq.s32 	%p49, %r581, 0;
	mov.f32 	%f485, 0f00000000;
	sub.f32 	%f486, %f485, %f484;
	selp.f32 	%f487, %f484, %f486, %p49;
	fma.rn.f32 	%f488, %f24, %f487, %f41;
	sub.f32 	%f489, %f488, %f1384;
	setp.gt.f32 	%p50, %f1426, 0f00000000;
	selp.f32 	%f490, 0f3F800000, 0f00000000, %p50;
	div.rn.f32 	%f491, %f37, %f1426;
	div.rn.f32 	%f492, %f489, %f1426;
	mul.f32 	%f45, %f491, %f490;
	mul.f32 	%f46, %f492, %f490;
	mul.f32 	%f47, %f26, %f490;
	mul.f32 	%f493, %f15, 0f3F000000;
	fma.rn.f32 	%f48, %f493, %f45, %f1426;
	fma.rn.f32 	%f494, %f493, %f46, %f1425;
	mul.f32 	%f495, %f16, %f48;
	mul.f32 	%f496, %f48, %f495;
	mul.f32 	%f49, %f12, %f496;
	mul.f32 	%f497, %f19, %f48;
	mul.f32 	%f498, %f48, %f497;
	mul.f32 	%f499, %f494, %f494;
	fma.rn.f32 	%f500, %f48, %f48, %f499;
	mul.f32 	%f501, %f1410, %f500;
	sub.f32 	%f502, %f1398, %f501;
	mul.f32 	%f503, %f12, %f502;
	fma.rn.f32 	%f50, %f18, %f498, %f503;
	div.rn.f32 	%f51, %f494, %f48;
	abs.f32 	%f504, %f51;
	setp.gt.f32 	%p51, %f504, 0f3F800000;
	rcp.approx.ftz.f32 	%f505, %f504;
	selp.f32 	%f506, %f505, %f504, %p51;
	mul.f32 	%f507, %f506, %f506;
	fma.rn.f32 	%f508, %f507, 0f3B2090AA, 0fBC6BE14F;
	fma.rn.f32 	%f509, %f508, %f507, 0f3D23397E;
	fma.rn.f32 	%f510, %f509, %f507, 0fBD948A7A;
	fma.rn.f32 	%f511, %f510, %f507, 0f3DD76B21;
	fma.rn.f32 	%f512, %f511, %f507, 0fBE111E88;
	fma.rn.f32 	%f513, %f512, %f507, 0f3E4CAF60;
	fma.rn.f32 	%f514, %f513, %f507, 0fBEAAAA27;
	mul.f32 	%f515, %f507, %f514;
	fma.rn.f32 	%f516, %f515, %f506, %f506;
	neg.f32 	%f517, %f516;
	fma.rn.f32 	%f518, 0f3F6EE581, 0f3FD774EB, %f517;
	selp.f32 	%f519, %f518, %f516, %p51;
	setp.num.f32 	%p52, %f504, %f504;
	copysign.f32 	%f520, %f51, %f519;
	selp.f32 	%f52, %f520, %f519, %p52;
	mul.f32 	%f521, %f52, 0f3F22F983;
	cvt.rni.s32.f32 	%r1364, %f521;
	cvt.rn.f32.s32 	%f522, %r1364;
	fma.rn.f32 	%f523, %f522, 0fBFC90FDA, %f52;
	fma.rn.f32 	%f524, %f522, 0fB3A22168, %f523;
	fma.rn.f32 	%f1434, %f522, 0fA7C234C5, %f524;
	abs.f32 	%f54, %f52;
	setp.ltu.f32 	%p53, %f54, 0f47CE4780;
	mov.u32 	%r1352, %r1364;
	mov.f32 	%f1431, %f1434;
	@%p53 bra 	$L__BB0_53;
	setp.neu.f32 	%p54, %f54, 0f7F800000;
	@%p54 bra 	$L__BB0_48;
	mov.f32 	%f527, 0f00000000;
	mul.rn.f32 	%f1431, %f52, %f527;
	mov.b32 	%r1352, 0;
	bra.uni 	$L__BB0_53;
$L__BB0_48:
	mov.b32 	%r76, %f52;
	shl.b32 	%r583, %r76, 8;
	or.b32  	%r77, %r583, -2147483648;
	mov.b64 	%rd595, 0;
	mov.b32 	%r1349, 0;
$L__BB0_49:
	.pragma "nounroll";
	mul.wide.u32 	%rd253, %r1349, 4;
	mov.u64 	%rd254, __cudart_i2opi_f;
	add.s64 	%rd255, %rd254, %rd253;
	ld.global.nc.u32 	%r584, [%rd255];
	mad.wide.u32 	%rd256, %r584, %r77, %rd595;
	shr.u64 	%rd595, %rd256, 32;
	add.s64 	%rd257, %rd15, %rd253;
	st.local.u32 	[%rd257], %rd256;
	add.s32 	%r1349, %r1349, 1;
	setp.ne.s32 	%p55, %r1349, 6;
	@%p55 bra 	$L__BB0_49;
	shr.u32 	%r585, %r76, 23;
	st.local.u32 	[%rd15+24], %rd595;
	and.b32  	%r80, %r585, 31;
	and.b32  	%r586, %r585, 224;
	add.s32 	%r587, %r586, -128;
	shr.u32 	%r588, %r587, 5;
	mul.wide.u32 	%rd258, %r588, 4;
	sub.s64 	%rd35, %rd15, %rd258;
	ld.local.u32 	%r1350, [%rd35+24];
	ld.local.u32 	%r1351, [%rd35+20];
	setp.eq.s32 	%p56, %r80, 0;
	@%p56 bra 	$L__BB0_52;
	shf.l.wrap.b32 	%r1350, %r1351, %r1350, %r80;
	ld.local.u32 	%r589, [%rd35+16];
	shf.l.wrap.b32 	%r1351, %r589, %r1351, %r80;
$L__BB0_52:
	shr.u32 	%r590, %r1350, 30;
	shf.l.wrap.b32 	%r591, %r1351, %r1350, 2;
	shl.b32 	%r592, %r1351, 2;
	shr.u32 	%r593, %r591, 31;
	add.s32 	%r594, %r593, %r590;
	neg.s32 	%r595, %r594;
	setp.lt.s32 	%p57, %r76, 0;
	selp.b32 	%r1352, %r595, %r594, %p57;
	xor.b32  	%r596, %r591, %r76;
	shr.s32 	%r597, %r591, 31;
	xor.b32  	%r598, %r597, %r591;
	xor.b32  	%r599, %r597, %r592;
	cvt.u64.u32 	%rd259, %r598;
	shl.b64 	%rd260, %rd259, 32;
	cvt.u64.u32 	%rd261, %r599;
	or.b64  	%rd262, %rd260, %rd261;
	cvt.rn.f64.s64 	%fd9, %rd262;
	mul.f64 	%fd10, %fd9, 0d3BF921FB54442D19;
	cvt.rn.f32.f64 	%f525, %fd10;
	neg.f32 	%f526, %f525;
	setp.lt.s32 	%p58, %r596, 0;
	selp.f32 	%f1431, %f526, %f525, %p58;
$L__BB0_53:
	add.s32 	%r601, %r1352, 1;
	mul.rn.f32 	%f528, %f1431, %f1431;
	and.b32  	%r602, %r1352, 1;
	setp.eq.b32 	%p60, %r602, 1;
	selp.f32 	%f529, %f1431, 0f3F800000, %p60;
	fma.rn.f32 	%f530, %f528, %f529, 0f00000000;
	fma.rn.f32 	%f531, %f528, 0f37CBAC00, 0fBAB607ED;
	selp.f32 	%f532, 0fB94D4153, %f531, %p60;
	selp.f32 	%f533, 0f3C0885E4, 0f3D2AAABB, %p60;
	fma.rn.f32 	%f534, %f532, %f528, %f533;
	selp.f32 	%f535, 0fBE2AAAA8, 0fBEFFFFFF, %p60;
	fma.rn.f32 	%f536, %f534, %f528, %f535;
	fma.rn.f32 	%f537, %f536, %f530, %f529;
	and.b32  	%r603, %r601, 2;
	setp.eq.s32 	%p61, %r603, 0;
	mov.f32 	%f538, 0f00000000;
	sub.f32 	%f539, %f538, %f537;
	selp.f32 	%f58, %f537, %f539, %p61;
	mov.u32 	%r1356, %r1364;
	mov.f32 	%f1432, %f1434;
	@%p53 bra 	$L__BB0_61;
	setp.neu.f32 	%p62, %f54, 0f7F800000;
	@%p62 bra 	$L__BB0_56;
	mov.f32 	%f542, 0f00000000;
	mul.rn.f32 	%f1432, %f52, %f542;
	mov.b32 	%r1356, 0;
	bra.uni 	$L__BB0_61;
$L__BB0_56:
	mov.b32 	%r89, %f52;
	shl.b32 	%r605, %r89, 8;
	or.b32  	%r90, %r605, -2147483648;
	mov.b64 	%rd596, 0;
	mov.b32 	%r1353, 0;
$L__BB0_57:
	.pragma "nounroll";
	mul.wide.u32 	%rd264, %r1353, 4;
	mov.u64 	%rd265, __cudart_i2opi_f;
	add.s64 	%rd266, %rd265, %rd264;
	ld.global.nc.u32 	%r606, [%rd266];
	mad.wide.u32 	%rd267, %r606, %r90, %rd596;
	shr.u64 	%rd596, %rd267, 32;
	add.s64 	%rd268, %rd14, %rd264;
	st.local.u32 	[%rd268], %rd267;
	add.s32 	%r1353, %r1353, 1;
	setp.ne.s32 	%p63, %r1353, 6;
	@%p63 bra 	$L__BB0_57;
	shr.u32 	%r607, %r89, 23;
	st.local.u32 	[%rd14+24], %rd596;
	and.b32  	%r93, %r607, 31;
	and.b32  	%r608, %r607, 224;
	add.s32 	%r609, %r608, -128;
	shr.u32 	%r610, %r609, 5;
	mul.wide.u32 	%rd269, %r610, 4;
	sub.s64 	%rd38, %rd14, %rd269;
	ld.local.u32 	%r1354, [%rd38+24];
	ld.local.u32 	%r1355, [%rd38+20];
	setp.eq.s32 	%p64, %r93, 0;
	@%p64 bra 	$L__BB0_60;
	shf.l.wrap.b32 	%r1354, %r1355, %r1354, %r93;
	ld.local.u32 	%r611, [%rd38+16];
	shf.l.wrap.b32 	%r1355, %r611, %r1355, %r93;
$L__BB0_60:
	shr.u32 	%r612, %r1354, 30;
	shf.l.wrap.b32 	%r613, %r1355, %r1354, 2;
	shl.b32 	%r614, %r1355, 2;
	shr.u32 	%r615, %r613, 31;
	add.s32 	%r616, %r615, %r612;
	neg.s32 	%r617, %r616;
	setp.lt.s32 	%p65, %r89, 0;
	selp.b32 	%r1356, %r617, %r616, %p65;
	xor.b32  	%r618, %r613, %r89;
	shr.s32 	%r619, %r613, 31;
	xor.b32  	%r620, %r619, %r613;
	xor.b32  	%r621, %r619, %r614;
	cvt.u64.u32 	%rd270, %r620;
	shl.b64 	%rd271, %rd270, 32;
	cvt.u64.u32 	%rd272, %r621;
	or.b64  	%rd273, %rd271, %rd272;
	cvt.rn.f64.s64 	%fd11, %rd273;
	mul.f64 	%fd12, %fd11, 0d3BF921FB54442D19;
	cvt.rn.f32.f64 	%f540, %fd12;
	neg.f32 	%f541, %f540;
	setp.lt.s32 	%p66, %r618, 0;
	selp.f32 	%f1432, %f541, %f540, %p66;
$L__BB0_61:
	mul.rn.f32 	%f543, %f1432, %f1432;
	and.b32  	%r623, %r1356, 1;
	setp.eq.b32 	%p68, %r623, 1;
	selp.f32 	%f544, 0f3F800000, %f1432, %p68;
	fma.rn.f32 	%f545, %f543, %f544, 0f00000000;
	fma.rn.f32 	%f546, %f543, 0f37CBAC00, 0fBAB607ED;
	selp.f32 	%f547, %f546, 0fB94D4153, %p68;
	selp.f32 	%f548, 0f3D2AAABB, 0f3C0885E4, %p68;
	fma.rn.f32 	%f549, %f547, %f543, %f548;
	selp.f32 	%f550, 0fBEFFFFFF, 0fBE2AAAA8, %p68;
	fma.rn.f32 	%f551, %f549, %f543, %f550;
	fma.rn.f32 	%f552, %f551, %f545, %f544;
	and.b32  	%r624, %r1356, 2;
	setp.eq.s32 	%p69, %r624, 0;
	mov.f32 	%f553, 0f00000000;
	sub.f32 	%f554, %f553, %f552;
	selp.f32 	%f555, %f552, %f554, %p69;
	mul.f32 	%f556, %f49, %f555;
	mul.f32 	%f557, %f50, %f58;
	sub.f32 	%f62, %f557, %f556;
	mov.u32 	%r1360, %r1364;
	mov.f32 	%f1433, %f1434;
	@%p53 bra 	$L__BB0_69;
	setp.neu.f32 	%p70, %f54, 0f7F800000;
	@%p70 bra 	$L__BB0_64;
	mov.f32 	%f560, 0f00000000;
	mul.rn.f32 	%f1433, %f52, %f560;
	mov.b32 	%r1360, 0;
	bra.uni 	$L__BB0_69;
$L__BB0_64:
	mov.b32 	%r102, %f52;
	shl.b32 	%r626, %r102, 8;
	or.b32  	%r103, %r626, -2147483648;
	mov.b64 	%rd597, 0;
	mov.b32 	%r1357, 0;
$L__BB0_65:
	.pragma "nounroll";
	mul.wide.u32 	%rd275, %r1357, 4;
	mov.u64 	%rd276, __cudart_i2opi_f;
	add.s64 	%rd277, %rd276, %rd275;
	ld.global.nc.u32 	%r627, [%rd277];
	mad.wide.u32 	%rd278, %r627, %r103, %rd597;
	shr.u64 	%rd597, %rd278, 32;
	add.s64 	%rd279, %rd13, %rd275;
	st.local.u32 	[%rd279], %rd278;
	add.s32 	%r1357, %r1357, 1;
	setp.ne.s32 	%p71, %r1357, 6;
	@%p71 bra 	$L__BB0_65;
	shr.u32 	%r628, %r102, 23;
	st.local.u32 	[%rd13+24], %rd597;
	and.b32  	%r106, %r628, 31;
	and.b32  	%r629, %r628, 224;
	add.s32 	%r630, %r629, -128;
	shr.u32 	%r631, %r630, 5;
	mul.wide.u32 	%rd280, %r631, 4;
	sub.s64 	%rd41, %rd13, %rd280;
	ld.local.u32 	%r1358, [%rd41+24];
	ld.local.u32 	%r1359, [%rd41+20];
	setp.eq.s32 	%p72, %r106, 0;
	@%p72 bra 	$L__BB0_68;
	shf.l.wrap.b32 	%r1358, %r1359, %r1358, %r106;
	ld.local.u32 	%r632, [%rd41+16];
	shf.l.wrap.b32 	%r1359, %r632, %r1359, %r106;
$L__BB0_68:
	shr.u32 	%r633, %r1358, 30;
	shf.l.wrap.b32 	%r634, %r1359, %r1358, 2;
	shl.b32 	%r635, %r1359, 2;
	shr.u32 	%r636, %r634, 31;
	add.s32 	%r637, %r636, %r633;
	neg.s32 	%r638, %r637;
	setp.lt.s32 	%p73, %r102, 0;
	selp.b32 	%r1360, %r638, %r637, %p73;
	xor.b32  	%r639, %r634, %r102;
	shr.s32 	%r640, %r634, 31;
	xor.b32  	%r641, %r640, %r634;
	xor.b32  	%r642, %r640, %r635;
	cvt.u64.u32 	%rd281, %r641;
	shl.b64 	%rd282, %rd281, 32;
	cvt.u64.u32 	%rd283, %r642;
	or.b64  	%rd284, %rd282, %rd283;
	cvt.rn.f64.s64 	%fd13, %rd284;
	mul.f64 	%fd14, %fd13, 0d3BF921FB54442D19;
	cvt.rn.f32.f64 	%f558, %fd14;
	neg.f32 	%f559, %f558;
	setp.lt.s32 	%p74, %r639, 0;
	selp.f32 	%f1433, %f559, %f558, %p74;
$L__BB0_69:
	mul.rn.f32 	%f561, %f1433, %f1433;
	and.b32  	%r644, %r1360, 1;
	setp.eq.b32 	%p76, %r644, 1;
	selp.f32 	%f562, 0f3F800000, %f1433, %p76;
	fma.rn.f32 	%f563, %f561, %f562, 0f00000000;
	fma.rn.f32 	%f564, %f561, 0f37CBAC00, 0fBAB607ED;
	selp.f32 	%f565, %f564, 0fB94D4153, %p76;
	selp.f32 	%f566, 0f3D2AAABB, 0f3C0885E4, %p76;
	fma.rn.f32 	%f567, %f565, %f561, %f566;
	selp.f32 	%f568, 0fBEFFFFFF, 0fBE2AAAA8, %p76;
	fma.rn.f32 	%f569, %f567, %f561, %f568;
	fma.rn.f32 	%f570, %f569, %f563, %f562;
	and.b32  	%r645, %r1360, 2;
	setp.eq.s32 	%p77, %r645, 0;
	mov.f32 	%f571, 0f00000000;
	sub.f32 	%f572, %f571, %f570;
	selp.f32 	%f573, %f570, %f572, %p77;
	mul.f32 	%f66, %f50, %f573;
	@%p53 bra 	$L__BB0_77;
	setp.neu.f32 	%p78, %f54, 0f7F800000;
	@%p78 bra 	$L__BB0_72;
	mov.f32 	%f576, 0f00000000;
	mul.rn.f32 	%f1434, %f52, %f576;
	mov.b32 	%r1364, 0;
	bra.uni 	$L__BB0_77;
$L__BB0_72:
	mov.b32 	%r115, %f52;
	shl.b32 	%r647, %r115, 8;
	or.b32  	%r116, %r647, -2147483648;
	mov.b64 	%rd598, 0;
	mov.b32 	%r1361, 0;
$L__BB0_73:
	.pragma "nounroll";
	mul.wide.u32 	%rd286, %r1361, 4;
	mov.u64 	%rd287, __cudart_i2opi_f;
	add.s64 	%rd288, %rd287, %rd286;
	ld.global.nc.u32 	%r648, [%rd288];
	mad.wide.u32 	%rd289, %r648, %r116, %rd598;
	shr.u64 	%rd598, %rd289, 32;
	add.s64 	%rd290, %rd12, %rd286;
	st.local.u32 	[%rd290], %rd289;
	add.s32 	%r1361, %r1361, 1;
	setp.ne.s32 	%p79, %r1361, 6;
	@%p79 bra 	$L__BB0_73;
	shr.u32 	%r649, %r115, 23;
	st.local.u32 	[%rd12+24], %rd598;
	and.b32  	%r119, %r649, 31;
	and.b32  	%r650, %r649, 224;
	add.s32 	%r651, %r650, -128;
	shr.u32 	%r652, %r651, 5;
	mul.wide.u32 	%rd291, %r652, 4;
	sub.s64 	%rd44, %rd12, %rd291;
	ld.local.u32 	%r1362, [%rd44+24];
	ld.local.u32 	%r1363, [%rd44+20];
	setp.eq.s32 	%p80, %r119, 0;
	@%p80 bra 	$L__BB0_76;
	shf.l.wrap.b32 	%r1362, %r1363, %r1362, %r119;
	ld.local.u32 	%r653, [%rd44+16];
	shf.l.wrap.b32 	%r1363, %r653, %r1363, %r119;
$L__BB0_76:
	shr.u32 	%r654, %r1362, 30;
	shf.l.wrap.b32 	%r655, %r1363, %r1362, 2;
	shl.b32 	%r656, %r1363, 2;
	shr.u32 	%r657, %r655, 31;
	add.s32 	%r658, %r657, %r654;
	neg.s32 	%r659, %r658;
	setp.lt.s32 	%p81, %r115, 0;
	selp.b32 	%r1364, %r659, %r658, %p81;
	xor.b32  	%r660, %r655, %r115;
	shr.s32 	%r661, %r655, 31;
	xor.b32  	%r662, %r661, %r655;
	xor.b32  	%r663, %r661, %r656;
	cvt.u64.u32 	%rd292, %r662;
	shl.b64 	%rd293, %rd292, 32;
	cvt.u64.u32 	%rd294, %r663;
	or.b64  	%rd295, %rd293, %rd294;
	cvt.rn.f64.s64 	%fd15, %rd295;
	mul.f64 	%fd16, %fd15, 0d3BF921FB54442D19;
	cvt.rn.f32.f64 	%f574, %fd16;
	neg.f32 	%f575, %f574;
	setp.lt.s32 	%p82, %r660, 0;
	selp.f32 	%f1434, %f575, %f574, %p82;
$L__BB0_77:
	ld.param.f32 	%f1411, [stage_desempenho_param_4];
	ld.param.f32 	%f1399, [stage_desempenho_param_3];
	ld.param.f32 	%f1385, [stage_desempenho_param_1];
	add.s32 	%r665, %r1364, 1;
	mul.rn.f32 	%f577, %f1434, %f1434;
	and.b32  	%r666, %r1364, 1;
	setp.eq.b32 	%p83, %r666, 1;
	selp.f32 	%f578, %f1434, 0f3F800000, %p83;
	fma.rn.f32 	%f579, %f577, %f578, 0f00000000;
	fma.rn.f32 	%f580, %f577, 0f37CBAC00, 0fBAB607ED;
	selp.f32 	%f581, 0fB94D4153, %f580, %p83;
	selp.f32 	%f582, 0f3C0885E4, 0f3D2AAABB, %p83;
	fma.rn.f32 	%f583, %f581, %f577, %f582;
	selp.f32 	%f584, 0fBE2AAAA8, 0fBEFFFFFF, %p83;
	fma.rn.f32 	%f585, %f583, %f577, %f584;
	fma.rn.f32 	%f586, %f585, %f579, %f578;
	and.b32  	%r667, %r665, 2;
	setp.eq.s32 	%p84, %r667, 0;
	mov.f32 	%f587, 0f00000000;
	sub.f32 	%f588, %f587, %f586;
	selp.f32 	%f589, %f586, %f588, %p84;
	fma.rn.f32 	%f590, %f49, %f589, %f66;
	sub.f32 	%f591, %f590, %f1385;
	setp.gt.f32 	%p85, %f48, 0f00000000;
	selp.f32 	%f592, 0f3F800000, 0f00000000, %p85;
	div.rn.f32 	%f593, %f62, %f48;
	div.rn.f32 	%f594, %f591, %f48;
	mul.f32 	%f70, %f593, %f592;
	mul.f32 	%f71, %f594, %f592;
	mul.f32 	%f72, %f51, %f592;
	mul.f32 	%f595, %f15, 0f3F000000;
	fma.rn.f32 	%f596, %f595, %f70, %f1426;
	fma.rn.f32 	%f597, %f595, %f71, %f1425;
	mul.f32 	%f598, %f19, %f596;
	mul.f32 	%f599, %f596, %f598;
	mul.f32 	%f600, %f597, %f597;
	fma.rn.f32 	%f601, %f596, %f596, %f600;
	mul.f32 	%f602, %f1411, %f601;
	sub.f32 	%f603, %f1399, %f602;
	mul.f32 	%f604, %f12, %f603;
	fma.rn.f32 	%f73, %f18, %f599, %f604;
	div.rn.f32 	%f74, %f597, %f596;
	abs.f32 	%f605, %f74;
	setp.gt.f32 	%p86, %f605, 0f3F800000;
	rcp.approx.ftz.f32 	%f606, %f605;
	selp.f32 	%f607, %f606, %f605, %p86;
	mul.f32 	%f608, %f607, %f607;
	fma.rn.f32 	%f609, %f608, 0f3B2090AA, 0fBC6BE14F;
	fma.rn.f32 	%f610, %f609, %f608, 0f3D23397E;
	fma.rn.f32 	%f611, %f610, %f608, 0fBD948A7A;
	fma.rn.f32 	%f612, %f611, %f608, 0f3DD76B21;
	fma.rn.f32 	%f613, %f612, %f608, 0fBE111E88;
	fma.rn.f32 	%f614, %f613, %f608, 0f3E4CAF60;
	fma.rn.f32 	%f615, %f614, %f608, 0fBEAAAA27;
	mul.f32 	%f616, %f608, %f615;
	fma.rn.f32 	%f617, %f616, %f607, %f607;
	neg.f32 	%f618, %f617;
	fma.rn.f32 	%f619, 0f3F6EE581, 0f3FD774EB, %f618;
	selp.f32 	%f620, %f619, %f617, %p86;
	setp.num.f32 	%p87, %f605, %f605;
	copysign.f32 	%f621, %f74, %f620;
	selp.f32 	%f75, %f621, %f620, %p87;
	mul.f32 	%f622, %f75, 0f3F22F983;
	cvt.rni.s32.f32 	%r1380, %f622;
	cvt.rn.f32.s32 	%f623, %r1380;
	fma.rn.f32 	%f624, %f623, 0fBFC90FDA, %f75;
	fma.rn.f32 	%f625, %f623, 0fB3A22168, %f624;
	fma.rn.f32 	%f1438, %f623, 0fA7C234C5, %f625;
	abs.f32 	%f77, %f75;
	setp.ltu.f32 	%p88, %f77, 0f47CE4780;
	mov.u32 	%r1368, %r1380;
	mov.f32 	%f1435, %f1438;
	@%p88 bra 	$L__BB0_85;
	setp.neu.f32 	%p89, %f77, 0f7F800000;
	@%p89 bra 	$L__BB0_80;
	mov.f32 	%f628, 0f00000000;
	mul.rn.f32 	%f1435, %f75, %f628;
	mov.b32 	%r1368, 0;
	bra.uni 	$L__BB0_85;
$L__BB0_80:
	mov.b32 	%r129, %f75;
	mov.b64 	%rd599, 0;
	mov.b32 	%r1365, 0;
$L__BB0_81:
	.pragma "nounroll";
	mul.wide.u32 	%rd297, %r1365, 4;
	mov.u64 	%rd298, __cudart_i2opi_f;
	add.s64 	%rd299, %rd298, %rd297;
	ld.global.nc.u32 	%r669, [%rd299];
	shl.b32 	%r670, %r129, 8;
	or.b32  	%r671, %r670, -2147483648;
	mad.wide.u32 	%rd300, %r669, %r671, %rd599;
	shr.u64 	%rd599, %rd300, 32;
	add.s64 	%rd301, %rd11, %rd297;
	st.local.u32 	[%rd301], %rd300;
	add.s32 	%r1365, %r1365, 1;
	setp.ne.s32 	%p90, %r1365, 6;
	@%p90 bra 	$L__BB0_81;
	shr.u32 	%r672, %r129, 23;
	st.local.u32 	[%rd11+24], %rd599;
	and.b32  	%r132, %r672, 31;
	and.b32  	%r673, %r672, 224;
	add.s32 	%r674, %r673, -128;
	shr.u32 	%r675, %r674, 5;
	mul.wide.u32 	%rd302, %r675, 4;
	sub.s64 	%rd47, %rd11, %rd302;
	ld.local.u32 	%r1366, [%rd47+24];
	ld.local.u32 	%r1367, [%rd47+20];
	setp.eq.s32 	%p91, %r132, 0;
	@%p91 bra 	$L__BB0_84;
	shf.l.wrap.b32 	%r1366, %r1367, %r1366, %r132;
	ld.local.u32 	%r676, [%rd47+16];
	shf.l.wrap.b32 	%r1367, %r676, %r1367, %r132;
$L__BB0_84:
	shr.u32 	%r677, %r1366, 30;
	shf.l.wrap.b32 	%r678, %r1367, %r1366, 2;
	shl.b32 	%r679, %r1367, 2;
	shr.u32 	%r680, %r678, 31;
	add.s32 	%r681, %r680, %r677;
	neg.s32 	%r682, %r681;
	setp.lt.s32 	%p92, %r129, 0;
	selp.b32 	%r1368, %r682, %r681, %p92;
	xor.b32  	%r683, %r678, %r129;
	shr.s32 	%r684, %r678, 31;
	xor.b32  	%r685, %r684, %r678;
	xor.b32  	%r686, %r684, %r679;
	cvt.u64.u32 	%rd303, %r685;
	shl.b64 	%rd304, %rd303, 32;
	cvt.u64.u32 	%rd305, %r686;
	or.b64  	%rd306, %rd304, %rd305;
	cvt.rn.f64.s64 	%fd17, %rd306;
	mul.f64 	%fd18, %fd17, 0d3BF921FB54442D19;
	cvt.rn.f32.f64 	%f626, %fd18;
	neg.f32 	%f627, %f626;
	setp.lt.s32 	%p93, %r683, 0;
	selp.f32 	%f1435, %f627, %f626, %p93;
$L__BB0_85:
	add.s32 	%r688, %r1368, 1;
	mul.rn.f32 	%f629, %f1435, %f1435;
	and.b32  	%r689, %r1368, 1;
	setp.eq.b32 	%p95, %r689, 1;
	selp.f32 	%f630, %f1435, 0f3F800000, %p95;
	fma.rn.f32 	%f631, %f629, %f630, 0f00000000;
	fma.rn.f32 	%f632, %f629, 0f37CBAC00, 0fBAB607ED;
	selp.f32 	%f633, 0fB94D4153, %f632, %p95;
	selp.f32 	%f634, 0f3C0885E4, 0f3D2AAABB, %p95;
	fma.rn.f32 	%f635, %f633, %f629, %f634;
	selp.f32 	%f636, 0fBE2AAAA8, 0fBEFFFFFF, %p95;
	fma.rn.f32 	%f637, %f635, %f629, %f636;
	fma.rn.f32 	%f638, %f637, %f631, %f630;
	and.b32  	%r690, %r688, 2;
	setp.eq.s32 	%p96, %r690, 0;
	mov.f32 	%f639, 0f00000000;
	sub.f32 	%f640, %f639, %f638;
	selp.f32 	%f81, %f638, %f640, %p96;
	mov.u32 	%r1372, %r1380;
	mov.f32 	%f1436, %f1438;
	@%p88 bra 	$L__BB0_93;
	setp.neu.f32 	%p97, %f77, 0f7F800000;
	@%p97 bra 	$L__BB0_88;
	mov.f32 	%f643, 0f00000000;
	mul.rn.f32 	%f1436, %f75, %f643;
	mov.b32 	%r1372, 0;
	bra.uni 	$L__BB0_93;
$L__BB0_88:
	mov.b32 	%r141, %f75;
	mov.b64 	%rd600, 0;
	mov.b32 	%r1369, 0;
$L__BB0_89:
	.pragma "nounroll";
	mul.wide.u32 	%rd308, %r1369, 4;
	mov.u64 	%rd309, __cudart_i2opi_f;
	add.s64 	%rd310, %rd309, %rd308;
	ld.global.nc.u32 	%r692, [%rd310];
	shl.b32 	%r693, %r141, 8;
	or.b32  	%r694, %r693, -2147483648;
	mad.wide.u32 	%rd311, %r692, %r694, %rd600;
	shr.u64 	%rd600, %rd311, 32;
	add.s64 	%rd312, %rd10, %rd308;
	st.local.u32 	[%rd312], %rd311;
	add.s32 	%r1369, %r1369, 1;
	setp.ne.s32 	%p98, %r1369, 6;
	@%p98 bra 	$L__BB0_89;
	shr.u32 	%r695, %r141, 23;
	st.local.u32 	[%rd10+24], %rd600;
	and.b32  	%r144, %r695, 31;
	and.b32  	%r696, %r695, 224;
	add.s32 	%r697, %r696, -128;
	shr.u32 	%r698, %r697, 5;
	mul.wide.u32 	%rd313, %r698, 4;
	sub.s64 	%rd50, %rd10, %rd313;
	ld.local.u32 	%r1370, [%rd50+24];
	ld.local.u32 	%r1371, [%rd50+20];
	setp.eq.s32 	%p99, %r144, 0;
	@%p99 bra 	$L__BB0_92;
	shf.l.wrap.b32 	%r1370, %r1371, %r1370, %r144;
	ld.local.u32 	%r699, [%rd50+16];
	shf.l.wrap.b32 	%r1371, %r699, %r1371, %r144;
$L__BB0_92:
	shr.u32 	%r700, %r1370, 30;
	shf.l.wrap.b32 	%r701, %r1371, %r1370, 2;
	shl.b32 	%r702, %r1371, 2;
	shr.u32 	%r703, %r701, 31;
	add.s32 	%r704, %r703, %r700;
	neg.s32 	%r705, %r704;
	setp.lt.s32 	%p100, %r141, 0;
	selp.b32 	%r1372, %r705, %r704, %p100;
	xor.b32  	%r706, %r701, %r141;
	shr.s32 	%r707, %r701, 31;
	xor.b32  	%r708, %r707, %r701;
	xor.b32  	%r709, %r707, %r702;
	cvt.u64.u32 	%rd314, %r708;
	shl.b64 	%rd315, %rd314, 32;
	cvt.u64.u32 	%rd316, %r709;
	or.b64  	%rd317, %rd315, %rd316;
	cvt.rn.f64.s64 	%fd19, %rd317;
	mul.f64 	%fd20, %fd19, 0d3BF921FB54442D19;
	cvt.rn.f32.f64 	%f641, %fd20;
	neg.f32 	%f642, %f641;
	setp.lt.s32 	%p101, %r706, 0;
	selp.f32 	%f1436, %f642, %f641, %p101;
$L__BB0_93:
	mul.rn.f32 	%f644, %f1436, %f1436;
	and.b32  	%r711, %r1372, 1;
	setp.eq.b32 	%p103, %r711, 1;
	selp.f32 	%f645, 0f3F800000, %f1436, %p103;
	fma.rn.f32 	%f646, %f644, %f645, 0f00000000;
	fma.rn.f32 	%f647, %f644, 0f37CBAC00, 0fBAB607ED;
	selp.f32 	%f648, %f647, 0fB94D4153, %p103;
	selp.f32 	%f649, 0f3D2AAABB, 0f3C0885E4, %p103;
	fma.rn.f32 	%f650, %f648, %f644, %f649;
	selp.f32 	%f651, 0fBEFFFFFF, 0fBE2AAAA8, %p103;
	fma.rn.f32 	%f652, %f650, %f644, %f651;
	fma.rn.f32 	%f653, %f652, %f646, %f645;
	and.b32  	%r712, %r1372, 2;
	setp.eq.s32 	%p104, %r712, 0;
	mov.f32 	%f654, 0f00000000;
	sub.f32 	%f655, %f654, %f653;
	selp.f32 	%f656, %f653, %f655, %p104;
	mul.f32 	%f657, %f15, 0f3F000000;
	fma.rn.f32 	%f658, %f657, %f70, %f1426;
	mul.f32 	%f659, %f16, %f658;
	mul.f32 	%f660, %f658, %f659;
	mul.f32 	%f661, %f12, %f660;
	mul.f32 	%f662, %f661, %f656;
	mul.f32 	%f663, %f73, %f81;
	sub.f32 	%f85, %f663, %f662;
	mov.u32 	%r1376, %r1380;
	mov.f32 	%f1437, %f1438;
	@%p88 bra 	$L__BB0_101;
	setp.neu.f32 	%p105, %f77, 0f7F800000;
	@%p105 bra 	$L__BB0_96;
	mov.f32 	%f666, 0f00000000;
	mul.rn.f32 	%f1437, %f75, %f666;
	mov.b32 	%r1376, 0;
	bra.uni 	$L__BB0_101;
$L__BB0_96:
	mov.b32 	%r153, %f75;
	mov.b64 	%rd601, 0;
	mov.b32 	%r1373, 0;
$L__BB0_97:
	.pragma "nounroll";
	mul.wide.u32 	%rd319, %r1373, 4;
	mov.u64 	%rd320, __cudart_i2opi_f;
	add.s64 	%rd321, %rd320, %rd319;
	ld.global.nc.u32 	%r714, [%rd321];
	shl.b32 	%r715, %r153, 8;
	or.b32  	%r716, %r715, -2147483648;
	mad.wide.u32 	%rd322, %r714, %r716, %rd601;
	shr.u64 	%rd601, %rd322, 32;
	add.s64 	%rd323, %rd9, %rd319;
	st.local.u32 	[%rd323], %rd322;
	add.s32 	%r1373, %r1373, 1;
	setp.ne.s32 	%p106, %r1373, 6;
	@%p106 bra 	$L__BB0_97;
	shr.u32 	%r717, %r153, 23;
	st.local.u32 	[%rd9+24], %rd601;
	and.b32  	%r156, %r717, 31;
	and.b32  	%r718, %r717, 224;
	add.s32 	%r719, %r718, -128;
	shr.u32 	%r720, %r719, 5;
	mul.wide.u32 	%rd324, %r720, 4;
	sub.s64 	%rd53, %rd9, %rd324;
	ld.local.u32 	%r1374, [%rd53+24];
	ld.local.u32 	%r1375, [%rd53+20];
	setp.eq.s32 	%p107, %r156, 0;
	@%p107 bra 	$L__BB0_100;
	shf.l.wrap.b32 	%r1374, %r1375, %r1374, %r156;
	ld.local.u32 	%r721, [%rd53+16];
	shf.l.wrap.b32 	%r1375, %r721, %r1375, %r156;
$L__BB0_100:
	shr.u32 	%r722, %r1374, 30;
	shf.l.wrap.b32 	%r723, %r1375, %r1374, 2;
	shl.b32 	%r724, %r1375, 2;
	shr.u32 	%r725, %r723, 31;
	add.s32 	%r726, %r725, %r722;
	neg.s32 	%r727, %r726;
	setp.lt.s32 	%p108, %r153, 0;
	selp.b32 	%r1376, %r727, %r726, %p108;
	xor.b32  	%r728, %r723, %r153;
	shr.s32 	%r729, %r723, 31;
	xor.b32  	%r730, %r729, %r723;
	xor.b32  	%r731, %r729, %r724;
	cvt.u64.u32 	%rd325, %r730;
	shl.b64 	%rd326, %rd325, 32;
	cvt.u64.u32 	%rd327, %r731;
	or.b64  	%rd328, %rd326, %rd327;
	cvt.rn.f64.s64 	%fd21, %rd328;
	mul.f64 	%fd22, %fd21, 0d3BF921FB54442D19;
	cvt.rn.f32.f64 	%f664, %fd22;
	neg.f32 	%f665, %f664;
	setp.lt.s32 	%p109, %r728, 0;
	selp.f32 	%f1437, %f665, %f664, %p109;
$L__BB0_101:
	mul.rn.f32 	%f667, %f1437, %f1437;
	and.b32  	%r733, %r1376, 1;
	setp.eq.b32 	%p111, %r733, 1;
	selp.f32 	%f668, 0f3F800000, %f1437, %p111;
	fma.rn.f32 	%f669, %f667, %f668, 0f00000000;
	fma.rn.f32 	%f670, %f667, 0f37CBAC00, 0fBAB607ED;
	selp.f32 	%f671, %f670, 0fB94D4153, %p111;
	selp.f32 	%f672, 0f3D2AAABB, 0f3C0885E4, %p111;
	fma.rn.f32 	%f673, %f671, %f667, %f672;
	selp.f32 	%f674, 0fBEFFFFFF, 0fBE2AAAA8, %p111;
	fma.rn.f32 	%f675, %f673, %f667, %f674;
	fma.rn.f32 	%f676, %f675, %f669, %f668;
	and.b32  	%r734, %r1376, 2;
	setp.eq.s32 	%p112, %r734, 0;
	mov.f32 	%f677, 0f00000000;
	sub.f32 	%f678, %f677, %f676;
	selp.f32 	%f679, %f676, %f678, %p112;
	mul.f32 	%f89, %f73, %f679;
	@%p88 bra 	$L__BB0_109;
	setp.neu.f32 	%p113, %f77, 0f7F800000;
	@%p113 bra 	$L__BB0_104;
	mov.f32 	%f682, 0f00000000;
	mul.rn.f32 	%f1438, %f75, %f682;
	mov.b32 	%r1380, 0;
	bra.uni 	$L__BB0_109;
$L__BB0_104:
	mov.b32 	%r165, %f75;
	shl.b32 	%r736, %r165, 8;
	or.b32  	%r166, %r736, -2147483648;
	mov.b64 	%rd602, 0;
	mov.b32 	%r1377, 0;
$L__BB0_105:
	.pragma "nounroll";
	mul.wide.u32 	%rd330, %r1377, 4;
	mov.u64 	%rd331, __cudart_i2opi_f;
	add.s64 	%rd332, %rd331, %rd330;
	ld.global.nc.u32 	%r737, [%rd332];
	mad.wide.u32 	%rd333, %r737, %r166, %rd602;
	shr.u64 	%rd602, %rd333, 32;
	add.s64 	%rd334, %rd8, %rd330;
	st.local.u32 	[%rd334], %rd333;
	add.s32 	%r1377, %r1377, 1;
	setp.ne.s32 	%p114, %r1377, 6;
	@%p114 bra 	$L__BB0_105;
	shr.u32 	%r738, %r165, 23;
	st.local.u32 	[%rd8+24], %rd602;
	and.b32  	%r169, %r738, 31;
	and.b32  	%r739, %r738, 224;
	add.s32 	%r740, %r739, -128;
	shr.u32 	%r741, %r740, 5;
	mul.wide.u32 	%rd335, %r741, 4;
	sub.s64 	%rd56, %rd8, %rd335;
	ld.local.u32 	%r1378, [%rd56+24];
	ld.local.u32 	%r1379, [%rd56+20];
	setp.eq.s32 	%p115, %r169, 0;
	@%p115 bra 	$L__BB0_108;
	shf.l.wrap.b32 	%r1378, %r1379, %r1378, %r169;
	ld.local.u32 	%r742, [%rd56+16];
	shf.l.wrap.b32 	%r1379, %r742, %r1379, %r169;
$L__BB0_108:
	shr.u32 	%r743, %r1378, 30;
	shf.l.wrap.b32 	%r744, %r1379, %r1378, 2;
	shl.b32 	%r745, %r1379, 2;
	shr.u32 	%r746, %r744, 31;
	add.s32 	%r747, %r746, %r743;
	neg.s32 	%r748, %r747;
	setp.lt.s32 	%p116, %r165, 0;
	selp.b32 	%r1380, %r748, %r747, %p116;
	xor.b32  	%r749, %r744, %r165;
	shr.s32 	%r750, %r744, 31;
	xor.b32  	%r751, %r750, %r744;
	xor.b32  	%r752, %r750, %r745;
	cvt.u64.u32 	%rd336, %r751;
	shl.b64 	%rd337, %rd336, 32;
	cvt.u64.u32 	%rd338, %r752;
	or.b64  	%rd339, %rd337, %rd338;
	cvt.rn.f64.s64 	%fd23, %rd339;
	mul.f64 	%fd24, %fd23, 0d3BF921FB54442D19;
	cvt.rn.f32.f64 	%f680, %fd24;
	neg.f32 	%f681, %f680;
	setp.lt.s32 	%p117, %r749, 0;
	selp.f32 	%f1438, %f681, %f680, %p117;
$L__BB0_109:
	ld.param.f32 	%f1386, [stage_desempenho_param_1];
	add.s32 	%r754, %r1380, 1;
	mul.rn.f32 	%f683, %f1438, %f1438;
	and.b32  	%r755, %r1380, 1;
	setp.eq.b32 	%p118, %r755, 1;
	selp.f32 	%f684, %f1438, 0f3F800000, %p118;
	fma.rn.f32 	%f685, %f683, %f684, 0f00000000;
	fma.rn.f32 	%f686, %f683, 0f37CBAC00, 0fBAB607ED;
	selp.f32 	%f687, 0fB94D4153, %f686, %p118;
	selp.f32 	%f688, 0f3C0885E4, 0f3D2AAABB, %p118;
	fma.rn.f32 	%f689, %f687, %f683, %f688;
	selp.f32 	%f690, 0fBE2AAAA8, 0fBEFFFFFF, %p118;
	fma.rn.f32 	%f691, %f689, %f683, %f690;
	fma.rn.f32 	%f692, %f691, %f685, %f684;
	and.b32  	%r756, %r754, 2;
	setp.eq.s32 	%p119, %r756, 0;
	mov.f32 	%f693, 0f00000000;
	sub.f32 	%f694, %f693, %f692;
	selp.f32 	%f695, %f692, %f694, %p119;
	mul.f32 	%f696, %f15, 0f3F000000;
	fma.rn.f32 	%f697, %f696, %f70, %f1426;
	mul.f32 	%f698, %f16, %f697;
	mul.f32 	%f699, %f697, %f698;
	mul.f32 	%f700, %f12, %f699;
	fma.rn.f32 	%f701, %f700, %f695, %f89;
	sub.f32 	%f702, %f701, %f1386;
	setp.gt.f32 	%p120, %f697, 0f00000000;
	selp.f32 	%f703, 0f3F800000, 0f00000000, %p120;
	div.rn.f32 	%f704, %f85, %f697;
	div.rn.f32 	%f705, %f702, %f697;
	mul.f32 	%f93, %f704, %f703;
	mul.f32 	%f94, %f705, %f703;
	mul.f32 	%f95, %f74, %f703;
	fma.rn.f32 	%f706, %f15, %f93, %f1426;
	fma.rn.f32 	%f707, %f15, %f94, %f1425;
	div.rn.f32 	%f96, %f707, %f706;
	abs.f32 	%f708, %f96;
	setp.gt.f32 	%p121, %f708, 0f3F800000;
	rcp.approx.ftz.f32 	%f709, %f708;
	selp.f32 	%f710, %f709, %f708, %p121;
	mul.f32 	%f711, %f710, %f710;
	fma.rn.f32 	%f712, %f711, 0f3B2090AA, 0fBC6BE14F;
	fma.rn.f32 	%f713, %f712, %f711, 0f3D23397E;
	fma.rn.f32 	%f714, %f713, %f711, 0fBD948A7A;
	fma.rn.f32 	%f715, %f714, %f711, 0f3DD76B21;
	fma.rn.f32 	%f716, %f715, %f711, 0fBE111E88;
	fma.rn.f32 	%f717, %f716, %f711, 0f3E4CAF60;
	fma.rn.f32 	%f718, %f717, %f711, 0fBEAAAA27;
	mul.f32 	%f719, %f711, %f718;
	fma.rn.f32 	%f720, %f719, %f710, %f710;
	neg.f32 	%f721, %f720;
	fma.rn.f32 	%f722, 0f3F6EE581, 0f3FD774EB, %f721;
	selp.f32 	%f723, %f722, %f720, %p121;
	setp.num.f32 	%p122, %f708, %f708;
	copysign.f32 	%f724, %f96, %f723;
	selp.f32 	%f97, %f724, %f723, %p122;
	mul.f32 	%f725, %f97, 0f3F22F983;
	cvt.rni.s32.f32 	%r1396, %f725;
	cvt.rn.f32.s32 	%f726, %r1396;
	fma.rn.f32 	%f727, %f726, 0fBFC90FDA, %f97;
	fma.rn.f32 	%f728, %f726, 0fB3A22168, %f727;
	fma.rn.f32 	%f1442, %f726, 0fA7C234C5, %f728;
	abs.f32 	%f99, %f97;
	setp.ltu.f32 	%p123, %f99, 0f47CE4780;
	mov.u32 	%r1384, %r1396;
	mov.f32 	%f1439, %f1442;
	@%p123 bra 	$L__BB0_117;
	setp.neu.f32 	%p124, %f99, 0f7F800000;
	@%p124 bra 	$L__BB0_112;
	mov.f32 	%f731, 0f00000000;
	mul.rn.f32 	%f1439, %f97, %f731;
	mov.b32 	%r1384, 0;
	bra.uni 	$L__BB0_117;
$L__BB0_112:
	mov.b64 	%rd603, 0;
	mov.b32 	%r1381, 0;
$L__BB0_113:
	.pragma "nounroll";
	mul.wide.u32 	%rd341, %r1381, 4;
	mov.u64 	%rd342, __cudart_i2opi_f;
	add.s64 	%rd343, %rd342, %rd341;
	ld.global.nc.u32 	%r758, [%rd343];
	mov.b32 	%r180, %f97;
	shl.b32 	%r759, %r180, 8;
	or.b32  	%r760, %r759, -2147483648;
	mad.wide.u32 	%rd344, %r758, %r760, %rd603;
	shr.u64 	%rd603, %rd344, 32;
	add.s64 	%rd345, %rd7, %rd341;
	st.local.u32 	[%rd345], %rd344;
	add.s32 	%r1381, %r1381, 1;
	setp.ne.s32 	%p125, %r1381, 6;
	@%p125 bra 	$L__BB0_113;
	shr.u32 	%r761, %r180, 23;
	st.local.u32 	[%rd7+24], %rd603;
	and.b32  	%r182, %r761, 31;
	and.b32  	%r762, %r761, 224;
	add.s32 	%r763, %r762, -128;
	shr.u32 	%r764, %r763, 5;
	mul.wide.u32 	%rd346, %r764, 4;
	sub.s64 	%rd59, %rd7, %rd346;
	ld.local.u32 	%r1382, [%rd59+24];
	ld.local.u32 	%r1383, [%rd59+20];
	setp.eq.s32 	%p126, %r182, 0;
	@%p126 bra 	$L__BB0_116;
	shf.l.wrap.b32 	%r1382, %r1383, %r1382, %r182;
	ld.local.u32 	%r765, [%rd59+16];
	shf.l.wrap.b32 	%r1383, %r765, %r1383, %r182;
$L__BB0_116:
	shr.u32 	%r766, %r1382, 30;
	shf.l.wrap.b32 	%r767, %r1383, %r1382, 2;
	shl.b32 	%r768, %r1383, 2;
	shr.u32 	%r769, %r767, 31;
	add.s32 	%r770, %r769, %r766;
	neg.s32 	%r771, %r770;
	mov.b32 	%r772, %f97;
	setp.lt.s32 	%p127, %r772, 0;
	selp.b32 	%r1384, %r771, %r770, %p127;
	xor.b32  	%r773, %r767, %r772;
	shr.s32 	%r774, %r767, 31;
	xor.b32  	%r775, %r774, %r767;
	xor.b32  	%r776, %r774, %r768;
	cvt.u64.u32 	%rd347, %r775;
	shl.b64 	%rd348, %rd347, 32;
	cvt.u64.u32 	%rd349, %r776;
	or.b64  	%rd350, %rd348, %rd349;
	cvt.rn.f64.s64 	%fd25, %rd350;
	mul.f64 	%fd26, %fd25, 0d3BF921FB54442D19;
	cvt.rn.f32.f64 	%f729, %fd26;
	neg.f32 	%f730, %f729;
	setp.lt.s32 	%p128, %r773, 0;
	selp.f32 	%f1439, %f730, %f729, %p128;
$L__BB0_117:
	add.s32 	%r778, %r1384, 1;
	mul.rn.f32 	%f732, %f1439, %f1439;
	and.b32  	%r779, %r1384, 1;
	setp.eq.b32 	%p130, %r779, 1;
	selp.f32 	%f733, %f1439, 0f3F800000, %p130;
	fma.rn.f32 	%f734, %f732, %f733, 0f00000000;
	fma.rn.f32 	%f735, %f732, 0f37CBAC00, 0fBAB607ED;
	selp.f32 	%f736, 0fB94D4153, %f735, %p130;
	selp.f32 	%f737, 0f3C0885E4, 0f3D2AAABB, %p130;
	fma.rn.f32 	%f738, %f736, %f732, %f737;
	selp.f32 	%f739, 0fBE2AAAA8, 0fBEFFFFFF, %p130;
	fma.rn.f32 	%f740, %f738, %f732, %f739;
	fma.rn.f32 	%f741, %f740, %f734, %f733;
	and.b32  	%r780, %r778, 2;
	setp.eq.s32 	%p131, %r780, 0;
	mov.f32 	%f742, 0f00000000;
	sub.f32 	%f743, %f742, %f741;
	selp.f32 	%f103, %f741, %f743, %p131;
	mov.u32 	%r1388, %r1396;
	mov.f32 	%f1440, %f1442;
	@%p123 bra 	$L__BB0_125;
	setp.neu.f32 	%p132, %f99, 0f7F800000;
	@%p132 bra 	$L__BB0_120;
	mov.f32 	%f746, 0f00000000;
	mul.rn.f32 	%f1440, %f97, %f746;
	mov.b32 	%r1388, 0;
	bra.uni 	$L__BB0_125;
$L__BB0_120:
	mov.b64 	%rd604, 0;
	mov.b32 	%r1385, 0;
$L__BB0_121:
	.pragma "nounroll";
	mul.wide.u32 	%rd352, %r1385, 4;
	mov.u64 	%rd353, __cudart_i2opi_f;
	add.s64 	%rd354, %rd353, %rd352;
	ld.global.nc.u32 	%r782, [%rd354];
	mov.b32 	%r783, %f97;
	shl.b32 	%r784, %r783, 8;
	or.b32  	%r785, %r784, -2147483648;
	mad.wide.u32 	%rd355, %r782, %r785, %rd604;
	shr.u64 	%rd604, %rd355, 32;
	add.s64 	%rd356, %rd6, %rd352;
	st.local.u32 	[%rd356], %rd355;
	add.s32 	%r1385, %r1385, 1;
	setp.ne.s32 	%p133, %r1385, 6;
	@%p133 bra 	$L__BB0_121;
	mov.b32 	%r786, %f97;
	shr.u32 	%r787, %r786, 23;
	st.local.u32 	[%rd6+24], %rd604;
	and.b32  	%r788, %r787, 31;
	and.b32  	%r789, %r787, 224;
	add.s32 	%r790, %r789, -128;
	shr.u32 	%r791, %r790, 5;
	mul.wide.u32 	%rd357, %r791, 4;
	sub.s64 	%rd62, %rd6, %rd357;
	ld.local.u32 	%r1386, [%rd62+24];
	ld.local.u32 	%r1387, [%rd62+20];
	setp.eq.s32 	%p134, %r788, 0;
	@%p134 bra 	$L__BB0_124;
	mov.b32 	%r792, %f97;
	shr.u32 	%r793, %r792, 23;
	and.b32  	%r794, %r793, 31;
	shf.l.wrap.b32 	%r1386, %r1387, %r1386, %r794;
	ld.local.u32 	%r795, [%rd62+16];
	shf.l.wrap.b32 	%r1387, %r795, %r1387, %r794;
$L__BB0_124:
	shr.u32 	%r796, %r1386, 30;
	shf.l.wrap.b32 	%r797, %r1387, %r1386, 2;
	shl.b32 	%r798, %r1387, 2;
	shr.u32 	%r799, %r797, 31;
	add.s32 	%r800, %r799, %r796;
	neg.s32 	%r801, %r800;
	mov.b32 	%r802, %f97;
	setp.lt.s32 	%p135, %r802, 0;
	selp.b32 	%r1388, %r801, %r800, %p135;
	xor.b32  	%r803, %r797, %r802;
	shr.s32 	%r804, %r797, 31;
	xor.b32  	%r805, %r804, %r797;
	xor.b32  	%r806, %r804, %r798;
	cvt.u64.u32 	%rd358, %r805;
	shl.b64 	%rd359, %rd358, 32;
	cvt.u64.u32 	%rd360, %r806;
	or.b64  	%rd361, %rd359, %rd360;
	cvt.rn.f64.s64 	%fd27, %rd361;
	mul.f64 	%fd28, %fd27, 0d3BF921FB54442D19;
	cvt.rn.f32.f64 	%f744, %fd28;
	neg.f32 	%f745, %f744;
	setp.lt.s32 	%p136, %r803, 0;
	selp.f32 	%f1440, %f745, %f744, %p136;
$L__BB0_125:
	ld.param.f32 	%f1412, [stage_desempenho_param_4];
	ld.param.f32 	%f1400, [stage_desempenho_param_3];
	abs.f32 	%f107, %f97;
	setp.ltu.f32 	%p137, %f107, 0f47CE4780;
	mul.rn.f32 	%f747, %f1440, %f1440;
	and.b32  	%r808, %r1388, 1;
	setp.eq.b32 	%p138, %r808, 1;
	selp.f32 	%f748, 0f3F800000, %f1440, %p138;
	fma.rn.f32 	%f749, %f747, %f748, 0f00000000;
	fma.rn.f32 	%f750, %f747, 0f37CBAC00, 0fBAB607ED;
	selp.f32 	%f751, %f750, 0fB94D4153, %p138;
	selp.f32 	%f752, 0f3D2AAABB, 0f3C0885E4, %p138;
	fma.rn.f32 	%f753, %f751, %f747, %f752;
	selp.f32 	%f754, 0fBEFFFFFF, 0fBE2AAAA8, %p138;
	fma.rn.f32 	%f755, %f753, %f747, %f754;
	fma.rn.f32 	%f756, %f755, %f749, %f748;
	and.b32  	%r809, %r1388, 2;
	setp.eq.s32 	%p139, %r809, 0;
	mov.f32 	%f757, 0f00000000;
	sub.f32 	%f758, %f757, %f756;
	selp.f32 	%f759, %f756, %f758, %p139;
	fma.rn.f32 	%f760, %f15, %f93, %f1426;
	mul.f32 	%f761, %f16, %f760;
	mul.f32 	%f762, %f760, %f761;
	mul.f32 	%f763, %f12, %f762;
	mul.f32 	%f764, %f763, %f759;
	mul.f32 	%f765, %f19, %f760;
	mul.f32 	%f766, %f760, %f765;
	fma.rn.f32 	%f767, %f15, %f94, %f1425;
	mul.f32 	%f768, %f767, %f767;
	fma.rn.f32 	%f769, %f760, %f760, %f768;
	mul.f32 	%f770, %f1412, %f769;
	sub.f32 	%f771, %f1400, %f770;
	mul.f32 	%f772, %f12, %f771;
	fma.rn.f32 	%f773, %f18, %f766, %f772;
	mul.f32 	%f774, %f773, %f103;
	sub.f32 	%f108, %f774, %f764;
	mov.u32 	%r1392, %r1396;
	mov.f32 	%f1441, %f1442;
	@%p137 bra 	$L__BB0_133;
	setp.neu.f32 	%p140, %f107, 0f7F800000;
	@%p140 bra 	$L__BB0_128;
	mov.f32 	%f777, 0f00000000;
	mul.rn.f32 	%f1441, %f97, %f777;
	mov.b32 	%r1392, 0;
	bra.uni 	$L__BB0_133;
$L__BB0_128:
	mov.b64 	%rd605, 0;
	mov.b32 	%r1389, 0;
$L__BB0_129:
	.pragma "nounroll";
	mul.wide.u32 	%rd363, %r1389, 4;
	mov.u64 	%rd364, __cudart_i2opi_f;
	add.s64 	%rd365, %rd364, %rd363;
	ld.global.nc.u32 	%r811, [%rd365];
	mov.b32 	%r812, %f97;
	shl.b32 	%r813, %r812, 8;
	or.b32  	%r814, %r813, -2147483648;
	mad.wide.u32 	%rd366, %r811, %r814, %rd605;
	shr.u64 	%rd605, %rd366, 32;
	add.s64 	%rd367, %rd5, %rd363;
	st.local.u32 	[%rd367], %rd366;
	add.s32 	%r1389, %r1389, 1;
	setp.ne.s32 	%p141, %r1389, 6;
	@%p141 bra 	$L__BB0_129;
	mov.b32 	%r815, %f97;
	shr.u32 	%r816, %r815, 23;
	st.local.u32 	[%rd5+24], %rd605;
	and.b32  	%r817, %r816, 31;
	and.b32  	%r818, %r816, 224;
	add.s32 	%r819, %r818, -128;
	shr.u32 	%r820, %r819, 5;
	mul.wide.u32 	%rd368, %r820, 4;
	sub.s64 	%rd65, %rd5, %rd368;
	ld.local.u32 	%r1390, [%rd65+24];
	ld.local.u32 	%r1391, [%rd65+20];
	setp.eq.s32 	%p142, %r817, 0;
	@%p142 bra 	$L__BB0_132;
	mov.b32 	%r821, %f97;
	shr.u32 	%r822, %r821, 23;
	and.b32  	%r823, %r822, 31;
	shf.l.wrap.b32 	%r1390, %r1391, %r1390, %r823;
	ld.local.u32 	%r824, [%rd65+16];
	shf.l.wrap.b32 	%r1391, %r824, %r1391, %r823;
$L__BB0_132:
	shr.u32 	%r825, %r1390, 30;
	shf.l.wrap.b32 	%r826, %r1391, %r1390, 2;
	shl.b32 	%r827, %r1391, 2;
	shr.u32 	%r828, %r826, 31;
	add.s32 	%r829, %r828, %r825;
	neg.s32 	%r830, %r829;
	mov.b32 	%r831, %f97;
	setp.lt.s32 	%p143, %r831, 0;
	selp.b32 	%r1392, %r830, %r829, %p143;
	xor.b32  	%r832, %r826, %r831;
	shr.s32 	%r833, %r826, 31;
	xor.b32  	%r834, %r833, %r826;
	xor.b32  	%r835, %r833, %r827;
	cvt.u64.u32 	%rd369, %r834;
	shl.b64 	%rd370, %rd369, 32;
	cvt.u64.u32 	%rd371, %r835;
	or.b64  	%rd372, %rd370, %rd371;
	cvt.rn.f64.s64 	%fd29, %rd372;
	mul.f64 	%fd30, %fd29, 0d3BF921FB54442D19;
	cvt.rn.f32.f64 	%f775, %fd30;
	neg.f32 	%f776, %f775;
	setp.lt.s32 	%p144, %r832, 0;
	selp.f32 	%f1441, %f776, %f775, %p144;
$L__BB0_133:
	ld.param.f32 	%f1413, [stage_desempenho_param_4];
	ld.param.f32 	%f1401, [stage_desempenho_param_3];
	abs.f32 	%f112, %f97;
	setp.ltu.f32 	%p145, %f112, 0f47CE4780;
	mul.rn.f32 	%f778, %f1441, %f1441;
	and.b32  	%r837, %r1392, 1;
	setp.eq.b32 	%p146, %r837, 1;
	selp.f32 	%f779, 0f3F800000, %f1441, %p146;
	fma.rn.f32 	%f780, %f778, %f779, 0f00000000;
	fma.rn.f32 	%f781, %f778, 0f37CBAC00, 0fBAB607ED;
	selp.f32 	%f782, %f781, 0fB94D4153, %p146;
	selp.f32 	%f783, 0f3D2AAABB, 0f3C0885E4, %p146;
	fma.rn.f32 	%f784, %f782, %f778, %f783;
	selp.f32 	%f785, 0fBEFFFFFF, 0fBE2AAAA8, %p146;
	fma.rn.f32 	%f786, %f784, %f778, %f785;
	fma.rn.f32 	%f787, %f786, %f780, %f779;
	and.b32  	%r838, %r1392, 2;
	setp.eq.s32 	%p147, %r838, 0;
	mov.f32 	%f788, 0f00000000;
	sub.f32 	%f789, %f788, %f787;
	selp.f32 	%f790, %f787, %f789, %p147;
	fma.rn.f32 	%f791, %f15, %f93, %f1426;
	mul.f32 	%f792, %f19, %f791;
	mul.f32 	%f793, %f791, %f792;
	fma.rn.f32 	%f794, %f15, %f94, %f1425;
	mul.f32 	%f795, %f794, %f794;
	fma.rn.f32 	%f796, %f791, %f791, %f795;
	mul.f32 	%f797, %f1413, %f796;
	sub.f32 	%f798, %f1401, %f797;
	mul.f32 	%f799, %f12, %f798;
	fma.rn.f32 	%f800, %f18, %f793, %f799;
	mul.f32 	%f113, %f800, %f790;
	@%p145 bra 	$L__BB0_141;
	setp.neu.f32 	%p148, %f112, 0f7F800000;
	@%p148 bra 	$L__BB0_136;
	mov.f32 	%f803, 0f00000000;
	mul.rn.f32 	%f1442, %f97, %f803;
	mov.b32 	%r1396, 0;
	bra.uni 	$L__BB0_141;
$L__BB0_136:
	mov.b32 	%r211, %f97;
	mov.b64 	%rd606, 0;
	mov.b32 	%r1393, 0;
$L__BB0_137:
	.pragma "nounroll";
	mul.wide.u32 	%rd374, %r1393, 4;
	add.s64 	%rd376, %rd375, %rd374;
	ld.global.nc.u32 	%r840, [%rd376];
	shl.b32 	%r841, %r211, 8;
	or.b32  	%r842, %r841, -2147483648;
	mad.wide.u32 	%rd377, %r840, %r842, %rd606;
	shr.u64 	%rd606, %rd377, 32;
	add.s64 	%rd378, %rd4, %rd374;
	st.local.u32 	[%rd378], %rd377;
	add.s32 	%r1393, %r1393, 1;
	setp.ne.s32 	%p149, %r1393, 6;
	@%p149 bra 	$L__BB0_137;
	shr.u32 	%r843, %r211, 23;
	st.local.u32 	[%rd4+24], %rd606;
	and.b32  	%r214, %r843, 31;
	and.b32  	%r844, %r843, 224;
	add.s32 	%r845, %r844, -128;
	shr.u32 	%r846, %r845, 5;
	mul.wide.u32 	%rd379, %r846, 4;
	sub.s64 	%rd68, %rd4, %rd379;
	ld.local.u32 	%r1394, [%rd68+24];
	ld.local.u32 	%r1395, [%rd68+20];
	setp.eq.s32 	%p150, %r214, 0;
	@%p150 bra 	$L__BB0_140;
	shf.l.wrap.b32 	%r1394, %r1395, %r1394, %r214;
	ld.local.u32 	%r847, [%rd68+16];
	shf.l.wrap.b32 	%r1395, %r847, %r1395, %r214;
$L__BB0_140:
	shr.u32 	%r848, %r1394, 30;
	shf.l.wrap.b32 	%r849, %r1395, %r1394, 2;
	shl.b32 	%r850, %r1395, 2;
	shr.u32 	%r851, %r849, 31;
	add.s32 	%r852, %r851, %r848;
	neg.s32 	%r853, %r852;
	setp.lt.s32 	%p151, %r211, 0;
	selp.b32 	%r1396, %r853, %r852, %p151;
	xor.b32  	%r854, %r849, %r211;
	shr.s32 	%r855, %r849, 31;
	xor.b32  	%r856, %r855, %r849;
	xor.b32  	%r857, %r855, %r850;
	cvt.u64.u32 	%rd380, %r856;
	shl.b64 	%rd381, %rd380, 32;
	cvt.u64.u32 	%rd382, %r857;
	or.b64  	%rd383, %rd381, %rd382;
	cvt.rn.f64.s64 	%fd31, %rd383;
	mul.f64 	%fd32, %fd31, 0d3BF921FB54442D19;
	cvt.rn.f32.f64 	%f801, %fd32;
	neg.f32 	%f802, %f801;
	setp.lt.s32 	%p152, %r854, 0;
	selp.f32 	%f1442, %f802, %f801, %p152;
$L__BB0_141:
	ld.param.f32 	%f1387, [stage_desempenho_param_1];
	add.s32 	%r859, %r1396, 1;
	mul.rn.f32 	%f804, %f1442, %f1442;
	and.b32  	%r860, %r1396, 1;
	setp.eq.b32 	%p153, %r860, 1;
	selp.f32 	%f805, %f1442, 0f3F800000, %p153;
	fma.rn.f32 	%f806, %f804, %f805, 0f00000000;
	fma.rn.f32 	%f807, %f804, 0f37CBAC00, 0fBAB607ED;
	selp.f32 	%f808, 0fB94D4153, %f807, %p153;
	selp.f32 	%f809, 0f3C0885E4, 0f3D2AAABB, %p153;
	fma.rn.f32 	%f810, %f808, %f804, %f809;
	selp.f32 	%f811, 0fBE2AAAA8, 0fBEFFFFFF, %p153;
	fma.rn.f32 	%f812, %f810, %f804, %f811;
	fma.rn.f32 	%f813, %f812, %f806, %f805;
	and.b32  	%r861, %r859, 2;
	setp.eq.s32 	%p154, %r861, 0;
	mov.f32 	%f814, 0f00000000;
	sub.f32 	%f815, %f814, %f813;
	selp.f32 	%f816, %f813, %f815, %p154;
	fma.rn.f32 	%f817, %f15, %f93, %f1426;
	mul.f32 	%f818, %f16, %f817;
	mul.f32 	%f819, %f817, %f818;
	mul.f32 	%f820, %f12, %f819;
	fma.rn.f32 	%f821, %f820, %f816, %f113;
	sub.f32 	%f822, %f821, %f1387;
	setp.gt.f32 	%p155, %f817, 0f00000000;
	selp.f32 	%f823, 0f3F800000, 0f00000000, %p155;
	div.rn.f32 	%f824, %f108, %f817;
	div.rn.f32 	%f825, %f822, %f817;
	fma.rn.f32 	%f826, %f70, 0f40000000, %f45;
	fma.rn.f32 	%f827, %f71, 0f40000000, %f46;
	fma.rn.f32 	%f828, %f72, 0f40000000, %f47;
	fma.rn.f32 	%f829, %f93, 0f40000000, %f826;
	fma.rn.f32 	%f830, %f94, 0f40000000, %f827;
	fma.rn.f32 	%f831, %f95, 0f40000000, %f828;
	fma.rn.f32 	%f832, %f824, %f823, %f829;
	fma.rn.f32 	%f833, %f825, %f823, %f830;
	fma.rn.f32 	%f834, %f96, %f823, %f831;
	fma.rn.f32 	%f1426, %f20, %f832, %f1426;
	fma.rn.f32 	%f1425, %f20, %f833, %f1425;
	fma.rn.f32 	%f1424, %f20, %f834, %f1424;
	add.s32 	%r1332, %r1332, 1;
	setp.ne.s32 	%p156, %r1332, 100;
	@%p156 bra 	$L__BB0_13;
	ld.param.f32 	%f1445, [stage_desempenho_param_1];
	max.f32 	%f835, %f1424, 0f00000000;
	add.f32 	%f1443, %f835, 0fBF666666;
	mul.f32 	%f1444, %f1445, 0f41A00000;
	mov.b32 	%r1397, 0;
	mov.u64 	%rd575, __cudart_i2opi_f;
$L__BB0_143:
	ld.param.f32 	%f1420, [stage_desempenho_param_5];
	ld.param.f32 	%f1402, [stage_desempenho_param_3];
	ld.param.f32 	%f1389, [stage_desempenho_param_1];
	sub.f32 	%f837, %f1444, %f1445;
	fma.rn.f32 	%f838, %f837, 0f3F000000, %f1445;
	add.f32 	%f839, %f838, %f838;
	div.rn.f32 	%f840, %f839, %f10;
	sqrt.rn.f32 	%f1448, %f840;
	mul.f32 	%f841, %f9, %f1448;
	div.rn.f32 	%f126, %f1389, %f838;
	mul.f32 	%f842, %f1420, %f838;
	sub.f32 	%f843, %f1402, %f842;
	mul.f32 	%f844, %f126, %f843;
	mul.f32 	%f845, %f13, %f126;
	mul.f32 	%f846, %f14, %f126;
	mov.f32 	%f847, 0fBF000000;
	div.rn.f32 	%f848, %f847, %f845;
	mul.f32 	%f849, %f845, %f841;
	mul.f32 	%f850, %f841, %f849;
	sub.f32 	%f851, %f844, %f850;
	div.rn.f32 	%f852, %f844, %f851;
	setp.lt.f32 	%p157, %f852, 0f00800000;
	mul.f32 	%f853, %f852, 0f4B000000;
	selp.f32 	%f854, %f853, %f852, %p157;
	selp.f32 	%f855, 0fC1B80000, 0f00000000, %p157;
	mov.b32 	%r864, %f854;
	add.s32 	%r865, %r864, -1059760811;
	and.b32  	%r866, %r865, -8388608;
	sub.s32 	%r867, %r864, %r866;
	mov.b32 	%f856, %r867;
	cvt.rn.f32.s32 	%f857, %r866;
	fma.rn.f32 	%f858, %f857, 0f34000000, %f855;
	add.f32 	%f859, %f856, 0fBF800000;
	fma.rn.f32 	%f860, %f859, 0fBE055027, 0f3E1039F6;
	fma.rn.f32 	%f861, %f860, %f859, 0fBDF8CDCC;
	fma.rn.f32 	%f862, %f861, %f859, 0f3E0F2955;
	fma.rn.f32 	%f863, %f862, %f859, 0fBE2AD8B9;
	fma.rn.f32 	%f864, %f863, %f859, 0f3E4CED0B;
	fma.rn.f32 	%f865, %f864, %f859, 0fBE7FFF22;
	fma.rn.f32 	%f866, %f865, %f859, 0f3EAAAA78;
	fma.rn.f32 	%f867, %f866, %f859, 0fBF000000;
	mul.f32 	%f868, %f859, %f867;
	fma.rn.f32 	%f869, %f868, %f859, %f859;
	fma.rn.f32 	%f870, %f858, 0f3F317218, %f869;
	setp.gt.u32 	%p158, %r864, 2139095039;
	fma.rn.f32 	%f871, %f854, 0f7F800000, 0f7F800000;
	selp.f32 	%f872, %f871, %f870, %p158;
	setp.eq.f32 	%p159, %f854, 0f00000000;
	selp.f32 	%f873, 0fFF800000, %f872, %p159;
	div.rn.f32 	%f874, %f847, %f846;
	mul.f32 	%f875, %f846, %f841;
	mul.f32 	%f876, %f841, %f875;
	sub.f32 	%f877, %f844, %f876;
	mul.f32 	%f878, %f846, %f1448;
	mul.f32 	%f879, %f1448, %f878;
	sub.f32 	%f880, %f844, %f879;
	div.rn.f32 	%f881, %f877, %f880;
	setp.lt.f32 	%p160, %f881, 0f00800000;
	mul.f32 	%f882, %f881, 0f4B000000;
	selp.f32 	%f883, %f882, %f881, %p160;
	selp.f32 	%f884, 0fC1B80000, 0f00000000, %p160;
	mov.b32 	%r868, %f883;
	add.s32 	%r869, %r868, -1059760811;
	and.b32  	%r870, %r869, -8388608;
	sub.s32 	%r871, %r868, %r870;
	mov.b32 	%f885, %r871;
	cvt.rn.f32.s32 	%f886, %r870;
	fma.rn.f32 	%f887, %f886, 0f34000000, %f884;
	add.f32 	%f888, %f885, 0fBF800000;
	fma.rn.f32 	%f889, %f888, 0fBE055027, 0f3E1039F6;
	fma.rn.f32 	%f890, %f889, %f888, 0fBDF8CDCC;
	fma.rn.f32 	%f891, %f890, %f888, 0f3E0F2955;
	fma.rn.f32 	%f892, %f891, %f888, 0fBE2AD8B9;
	fma.rn.f32 	%f893, %f892, %f888, 0f3E4CED0B;
	fma.rn.f32 	%f894, %f893, %f888, 0fBE7FFF22;
	fma.rn.f32 	%f895, %f894, %f888, 0f3EAAAA78;
	fma.rn.f32 	%f896, %f895, %f888, 0fBF000000;
	mul.f32 	%f897, %f888, %f896;
	fma.rn.f32 	%f898, %f897, %f888, %f888;
	fma.rn.f32 	%f899, %f887, 0f3F317218, %f898;
	setp.gt.u32 	%p161, %r868, 2139095039;
	fma.rn.f32 	%f900, %f883, 0f7F800000, 0f7F800000;
	selp.f32 	%f901, %f900, %f899, %p161;
	setp.eq.f32 	%p162, %f883, 0f00000000;
	selp.f32 	%f902, 0fFF800000, %f901, %p162;
	fma.rn.f32 	%f903, %f848, %f873, 0f425C0000;
	fma.rn.f32 	%f904, %f874, %f902, %f903;
	max.f32 	%f905, %f904, 0f00000000;
	div.rn.f32 	%f127, %f905, 0f42C80000;
	div.rn.f32 	%f128, %f17, %f838;
	div.rn.f32 	%f129, %f127, 0f40C00000;
	mov.f32 	%f1446, 0f00000000;
	mov.b32 	%r1398, 0;
	mov.f32 	%f1447, %f1446;
$L__BB0_144:
	ld.param.f32 	%f1414, [stage_desempenho_param_4];
	ld.param.f32 	%f1403, [stage_desempenho_param_3];
	mul.f32 	%f906, %f19, %f1448;
	mul.f32 	%f907, %f1448, %f906;
	mul.f32 	%f908, %f1447, %f1447;
	fma.rn.f32 	%f909, %f1448, %f1448, %f908;
	mul.f32 	%f910, %f1414, %f909;
	sub.f32 	%f911, %f1403, %f910;
	mul.f32 	%f912, %f126, %f911;
	fma.rn.f32 	%f133, %f128, %f907, %f912;
	div.rn.f32 	%f134, %f1447, %f1448;
	abs.f32 	%f913, %f134;
	setp.gt.f32 	%p163, %f913, 0f3F800000;
	rcp.approx.ftz.f32 	%f914, %f913;
	selp.f32 	%f915, %f914, %f913, %p163;
	mul.f32 	%f916, %f915, %f915;
	fma.rn.f32 	%f917, %f916, 0f3B2090AA, 0fBC6BE14F;
	fma.rn.f32 	%f918, %f917, %f916, 0f3D23397E;
	fma.rn.f32 	%f919, %f918, %f916, 0fBD948A7A;
	fma.rn.f32 	%f920, %f919, %f916, 0f3DD76B21;
	fma.rn.f32 	%f921, %f920, %f916, 0fBE111E88;
	fma.rn.f32 	%f922, %f921, %f916, 0f3E4CAF60;
	fma.rn.f32 	%f923, %f922, %f916, 0fBEAAAA27;
	mul.f32 	%f924, %f916, %f923;
	fma.rn.f32 	%f925, %f924, %f915, %f915;
	neg.f32 	%f926, %f925;
	fma.rn.f32 	%f927, 0f3F6EE581, 0f3FD774EB, %f926;
	selp.f32 	%f928, %f927, %f925, %p163;
	setp.num.f32 	%p164, %f913, %f913;
	copysign.f32 	%f929, %f134, %f928;
	selp.f32 	%f135, %f929, %f928, %p164;
	mul.f32 	%f930, %f135, 0f3F22F983;
	cvt.rni.s32.f32 	%r1414, %f930;
	cvt.rn.f32.s32 	%f931, %r1414;
	fma.rn.f32 	%f932, %f931, 0fBFC90FDA, %f135;
	fma.rn.f32 	%f933, %f931, 0fB3A22168, %f932;
	fma.rn.f32 	%f1452, %f931, 0fA7C234C5, %f933;
	abs.f32 	%f137, %f135;
	setp.ltu.f32 	%p165, %f137, 0f47CE4780;
	mov.u32 	%r1402, %r1414;
	mov.f32 	%f1449, %f1452;
	@%p165 bra 	$L__BB0_152;
	setp.neu.f32 	%p166, %f137, 0f7F800000;
	@%p166 bra 	$L__BB0_147;
	mov.f32 	%f936, 0f00000000;
	mul.rn.f32 	%f1449, %f135, %f936;
	mov.b32 	%r1402, 0;
	bra.uni 	$L__BB0_152;
$L__BB0_147:
	mov.b32 	%r227, %f135;
	shl.b32 	%r873, %r227, 8;
	or.b32  	%r228, %r873, -2147483648;
	mov.b64 	%rd609, 0;
	mov.b32 	%r1399, 0;
	mov.u64 	%rd607, __cudart_i2opi_f;
	mov.u64 	%rd608, %rd19;
$L__BB0_148:
	.pragma "nounroll";
	ld.global.nc.u32 	%r874, [%rd607];
	mad.wide.u32 	%rd386, %r874, %r228, %rd609;
	shr.u64 	%rd609, %rd386, 32;
	st.local.u32 	[%rd608], %rd386;
	add.s32 	%r1399, %r1399, 1;
	add.s64 	%rd608, %rd608, 4;
	add.s64 	%rd607, %rd607, 4;
	setp.ne.s32 	%p167, %r1399, 6;
	@%p167 bra 	$L__BB0_148;
	shr.u32 	%r875, %r227, 23;
	st.local.u32 	[%rd19+24], %rd609;
	and.b32  	%r231, %r875, 31;
	and.b32  	%r876, %r875, 224;
	add.s32 	%r877, %r876, -128;
	shr.u32 	%r878, %r877, 5;
	mul.wide.u32 	%rd387, %r878, 4;
	sub.s64 	%rd75, %rd19, %rd387;
	ld.local.u32 	%r1400, [%rd75+24];
	ld.local.u32 	%r1401, [%rd75+20];
	setp.eq.s32 	%p168, %r231, 0;
	@%p168 bra 	$L__BB0_151;
	shf.l.wrap.b32 	%r1400, %r1401, %r1400, %r231;
	ld.local.u32 	%r879, [%rd75+16];
	shf.l.wrap.b32 	%r1401, %r879, %r1401, %r231;
$L__BB0_151:
	shr.u32 	%r880, %r1400, 30;
	shf.l.wrap.b32 	%r881, %r1401, %r1400, 2;
	shl.b32 	%r882, %r1401, 2;
	shr.u32 	%r883, %r881, 31;
	add.s32 	%r884, %r883, %r880;
	neg.s32 	%r885, %r884;
	setp.lt.s32 	%p169, %r227, 0;
	selp.b32 	%r1402, %r885, %r884, %p169;
	xor.b32  	%r886, %r881, %r227;
	shr.s32 	%r887, %r881, 31;
	xor.b32  	%r888, %r887, %r881;
	xor.b32  	%r889, %r887, %r882;
	cvt.u64.u32 	%rd388, %r888;
	shl.b64 	%rd389, %rd388, 32;
	cvt.u64.u32 	%rd390, %r889;
	or.b64  	%rd391, %rd389, %rd390;
	cvt.rn.f64.s64 	%fd33, %rd391;
	mul.f64 	%fd34, %fd33, 0d3BF921FB54442D19;
	cvt.rn.f32.f64 	%f934, %fd34;
	neg.f32 	%f935, %f934;
	setp.lt.s32 	%p170, %r886, 0;
	selp.f32 	%f1449, %f935, %f934, %p170;
$L__BB0_152:
	add.s32 	%r891, %r1402, 1;
	mul.rn.f32 	%f937, %f1449, %f1449;
	and.b32  	%r892, %r1402, 1;
	setp.eq.b32 	%p172, %r892, 1;
	selp.f32 	%f938, %f1449, 0f3F800000, %p172;
	fma.rn.f32 	%f939, %f937, %f938, 0f00000000;
	fma.rn.f32 	%f940, %f937, 0f37CBAC00, 0fBAB607ED;
	selp.f32 	%f941, 0fB94D4153, %f940, %p172;
	selp.f32 	%f942, 0f3C0885E4, 0f3D2AAABB, %p172;
	fma.rn.f32 	%f943, %f941, %f937, %f942;
	selp.f32 	%f944, 0fBE2AAAA8, 0fBEFFFFFF, %p172;
	fma.rn.f32 	%f945, %f943, %f937, %f944;
	fma.rn.f32 	%f946, %f945, %f939, %f938;
	and.b32  	%r893, %r891, 2;
	setp.eq.s32 	%p173, %r893, 0;
	mov.f32 	%f947, 0f00000000;
	sub.f32 	%f948, %f947, %f946;
	selp.f32 	%f141, %f946, %f948, %p173;
	mov.u32 	%r1406, %r1414;
	mov.f32 	%f1450, %f1452;
	@%p165 bra 	$L__BB0_160;
	setp.neu.f32 	%p174, %f137, 0f7F800000;
	@%p174 bra 	$L__BB0_155;
	mov.f32 	%f951, 0f00000000;
	mul.rn.f32 	%f1450, %f135, %f951;
	mov.b32 	%r1406, 0;
	bra.uni 	$L__BB0_160;
$L__BB0_155:
	mov.b32 	%r240, %f135;
	shl.b32 	%r895, %r240, 8;
	or.b32  	%r241, %r895, -2147483648;
	mov.b64 	%rd610, 0;
	mov.b32 	%r1403, 0;
$L__BB0_156:
	.pragma "nounroll";
	mul.wide.u32 	%rd393, %r1403, 4;
	mov.u64 	%rd394, __cudart_i2opi_f;
	add.s64 	%rd395, %rd394, %rd393;
	ld.global.nc.u32 	%r896, [%rd395];
	mad.wide.u32 	%rd396, %r896, %r241, %rd610;
	shr.u64 	%rd610, %rd396, 32;
	add.s64 	%rd397, %rd18, %rd393;
	st.local.u32 	[%rd397], %rd396;
	add.s32 	%r1403, %r1403, 1;
	setp.ne.s32 	%p175, %r1403, 6;
	@%p175 bra 	$L__BB0_156;
	shr.u32 	%r897, %r240, 23;
	st.local.u32 	[%rd18+24], %rd610;
	and.b32  	%r244, %r897, 31;
	and.b32  	%r898, %r897, 224;
	add.s32 	%r899, %r898, -128;
	shr.u32 	%r900, %r899, 5;
	mul.wide.u32 	%rd398, %r900, 4;
	sub.s64 	%rd78, %rd18, %rd398;
	ld.local.u32 	%r1404, [%rd78+24];
	ld.local.u32 	%r1405, [%rd78+20];
	setp.eq.s32 	%p176, %r244, 0;
	@%p176 bra 	$L__BB0_159;
	shf.l.wrap.b32 	%r1404, %r1405, %r1404, %r244;
	ld.local.u32 	%r901, [%rd78+16];
	shf.l.wrap.b32 	%r1405, %r901, %r1405, %r244;
$L__BB0_159:
	shr.u32 	%r902, %r1404, 30;
	shf.l.wrap.b32 	%r903, %r1405, %r1404, 2;
	shl.b32 	%r904, %r1405, 2;
	shr.u32 	%r905, %r903, 31;
	add.s32 	%r906, %r905, %r902;
	neg.s32 	%r907, %r906;
	setp.lt.s32 	%p177, %r240, 0;
	selp.b32 	%r1406, %r907, %r906, %p177;
	xor.b32  	%r908, %r903, %r240;
	shr.s32 	%r909, %r903, 31;
	xor.b32  	%r910, %r909, %r903;
	xor.b32  	%r911, %r909, %r904;
	cvt.u64.u32 	%rd399, %r910;
	shl.b64 	%rd400, %rd399, 32;
	cvt.u64.u32 	%rd401, %r911;
	or.b64  	%rd402, %rd400, %rd401;
	cvt.rn.f64.s64 	%fd35, %rd402;
	mul.f64 	%fd36, %fd35, 0d3BF921FB54442D19;
	cvt.rn.f32.f64 	%f949, %fd36;
	neg.f32 	%f950, %f949;
	setp.lt.s32 	%p178, %r908, 0;
	selp.f32 	%f1450, %f950, %f949, %p178;
$L__BB0_160:
	mul.rn.f32 	%f952, %f1450, %f1450;
	and.b32  	%r913, %r1406, 1;
	setp.eq.b32 	%p180, %r913, 1;
	selp.f32 	%f953, 0f3F800000, %f1450, %p180;
	fma.rn.f32 	%f954, %f952, %f953, 0f00000000;
	fma.rn.f32 	%f955, %f952, 0f37CBAC00, 0fBAB607ED;
	selp.f32 	%f956, %f955, 0fB94D4153, %p180;
	selp.f32 	%f957, 0f3D2AAABB, 0f3C0885E4, %p180;
	fma.rn.f32 	%f958, %f956, %f952, %f957;
	selp.f32 	%f959, 0fBEFFFFFF, 0fBE2AAAA8, %p180;
	fma.rn.f32 	%f960, %f958, %f952, %f959;
	fma.rn.f32 	%f961, %f960, %f954, %f953;
	and.b32  	%r914, %r1406, 2;
	setp.eq.s32 	%p181, %r914, 0;
	mov.f32 	%f962, 0f00000000;
	sub.f32 	%f963, %f962, %f961;
	selp.f32 	%f964, %f961, %f963, %p181;
	mul.f32 	%f965, %f16, %f1448;
	mul.f32 	%f966, %f1448, %f965;
	mul.f32 	%f145, %f126, %f966;
	mul.f32 	%f967, %f145, %f964;
	mul.f32 	%f968, %f133, %f141;
	sub.f32 	%f146, %f968, %f967;
	mov.u32 	%r1410, %r1414;
	mov.f32 	%f1451, %f1452;
	@%p165 bra 	$L__BB0_168;
	setp.neu.f32 	%p182, %f137, 0f7F800000;
	@%p182 bra 	$L__BB0_163;
	mov.f32 	%f971, 0f00000000;
	mul.rn.f32 	%f1451, %f135, %f971;
	mov.b32 	%r1410, 0;
	bra.uni 	$L__BB0_168;
$L__BB0_163:
	mov.b32 	%r253, %f135;
	shl.b32 	%r916, %r253, 8;
	or.b32  	%r254, %r916, -2147483648;
	mov.b64 	%rd611, 0;
	mov.b32 	%r1407, 0;
$L__BB0_164:
	.pragma "nounroll";
	mul.wide.u32 	%rd404, %r1407, 4;
	mov.u64 	%rd405, __cudart_i2opi_f;
	add.s64 	%rd406, %rd405, %rd404;
	ld.global.nc.u32 	%r917, [%rd406];
	mad.wide.u32 	%rd407, %r917, %r254, %rd611;
	shr.u64 	%rd611, %rd407, 32;
	add.s64 	%rd408, %rd17, %rd404;
	st.local.u32 	[%rd408], %rd407;
	add.s32 	%r1407, %r1407, 1;
	setp.ne.s32 	%p183, %r1407, 6;
	@%p183 bra 	$L__BB0_164;
	shr.u32 	%r918, %r253, 23;
	st.local.u32 	[%rd17+24], %rd611;
	and.b32  	%r257, %r918, 31;
	and.b32  	%r919, %r918, 224;
	add.s32 	%r920, %r919, -128;
	shr.u32 	%r921, %r920, 5;
	mul.wide.u32 	%rd409, %r921, 4;
	sub.s64 	%rd81, %rd17, %rd409;
	ld.local.u32 	%r1408, [%rd81+24];
	ld.local.u32 	%r1409, [%rd81+20];
	setp.eq.s32 	%p184, %r257, 0;
	@%p184 bra 	$L__BB0_167;
	shf.l.wrap.b32 	%r1408, %r1409, %r1408, %r257;
	ld.local.u32 	%r922, [%rd81+16];
	shf.l.wrap.b32 	%r1409, %r922, %r1409, %r257;
$L__BB0_167:
	shr.u32 	%r923, %r1408, 30;
	shf.l.wrap.b32 	%r924, %r1409, %r1408, 2;
	shl.b32 	%r925, %r1409, 2;
	shr.u32 	%r926, %r924, 31;
	add.s32 	%r927, %r926, %r923;
	neg.s32 	%r928, %r927;
	setp.lt.s32 	%p185, %r253, 0;
	selp.b32 	%r1410, %r928, %r927, %p185;
	xor.b32  	%r929, %r924, %r253;
	shr.s32 	%r930, %r924, 31;
	xor.b32  	%r931, %r930, %r924;
	xor.b32  	%r932, %r930, %r925;
	cvt.u64.u32 	%rd410, %r931;
	shl.b64 	%rd411, %rd410, 32;
	cvt.u64.u32 	%rd412, %r932;
	or.b64  	%rd413, %rd411, %rd412;
	cvt.rn.f64.s64 	%fd37, %rd413;
	mul.f64 	%fd38, %fd37, 0d3BF921FB54442D19;
	cvt.rn.f32.f64 	%f969, %fd38;
	neg.f32 	%f970, %f969;
	setp.lt.s32 	%p186, %r929, 0;
	selp.f32 	%f1451, %f970, %f969, %p186;
$L__BB0_168:
	mul.rn.f32 	%f972, %f1451, %f1451;
	and.b32  	%r934, %r1410, 1;
	setp.eq.b32 	%p188, %r934, 1;
	selp.f32 	%f973, 0f3F800000, %f1451, %p188;
	fma.rn.f32 	%f974, %f972, %f973, 0f00000000;
	fma.rn.f32 	%f975, %f972, 0f37CBAC00, 0fBAB607ED;
	selp.f32 	%f976, %f975, 0fB94D4153, %p188;
	selp.f32 	%f977, 0f3D2AAABB, 0f3C0885E4, %p188;
	fma.rn.f32 	%f978, %f976, %f972, %f977;
	selp.f32 	%f979, 0fBEFFFFFF, 0fBE2AAAA8, %p188;
	fma.rn.f32 	%f980, %f978, %f972, %f979;
	fma.rn.f32 	%f981, %f980, %f974, %f973;
	and.b32  	%r935, %r1410, 2;
	setp.eq.s32 	%p189, %r935, 0;
	mov.f32 	%f982, 0f00000000;
	sub.f32 	%f983, %f982, %f981;
	selp.f32 	%f984, %f981, %f983, %p189;
	mul.f32 	%f150, %f133, %f984;
	@%p165 bra 	$L__BB0_176;
	setp.neu.f32 	%p190, %f137, 0f7F800000;
	@%p190 bra 	$L__BB0_171;
	mov.f32 	%f987, 0f00000000;
	mul.rn.f32 	%f1452, %f135, %f987;
	mov.b32 	%r1414, 0;
	bra.uni 	$L__BB0_176;
$L__BB0_171:
	mov.b32 	%r266, %f135;
	shl.b32 	%r937, %r266, 8;
	or.b32  	%r267, %r937, -2147483648;
	mov.b64 	%rd612, 0;
	mov.b32 	%r1411, 0;
$L__BB0_172:
	.pragma "nounroll";
	mul.wide.u32 	%rd415, %r1411, 4;
	mov.u64 	%rd416, __cudart_i2opi_f;
	add.s64 	%rd417, %rd416, %rd415;
	ld.global.nc.u32 	%r938, [%rd417];
	mad.wide.u32 	%rd418, %r938, %r267, %rd612;
	shr.u64 	%rd612, %rd418, 32;
	add.s64 	%rd419, %rd16, %rd415;
	st.local.u32 	[%rd419], %rd418;
	add.s32 	%r1411, %r1411, 1;
	setp.ne.s32 	%p191, %r1411, 6;
	@%p191 bra 	$L__BB0_172;
	shr.u32 	%r939, %r266, 23;
	st.local.u32 	[%rd16+24], %rd612;
	and.b32  	%r270, %r939, 31;
	and.b32  	%r940, %r939, 224;
	add.s32 	%r941, %r940, -128;
	shr.u32 	%r942, %r941, 5;
	mul.wide.u32 	%rd420, %r942, 4;
	sub.s64 	%rd84, %rd16, %rd420;
	ld.local.u32 	%r1412, [%rd84+24];
	ld.local.u32 	%r1413, [%rd84+20];
	setp.eq.s32 	%p192, %r270, 0;
	@%p192 bra 	$L__BB0_175;
	shf.l.wrap.b32 	%r1412, %r1413, %r1412, %r270;
	ld.local.u32 	%r943, [%rd84+16];
	shf.l.wrap.b32 	%r1413, %r943, %r1413, %r270;
$L__BB0_175:
	shr.u32 	%r944, %r1412, 30;
	shf.l.wrap.b32 	%r945, %r1413, %r1412, 2;
	shl.b32 	%r946, %r1413, 2;
	shr.u32 	%r947, %r945, 31;
	add.s32 	%r948, %r947, %r944;
	neg.s32 	%r949, %r948;
	setp.lt.s32 	%p193, %r266, 0;
	selp.b32 	%r1414, %r949, %r948, %p193;
	xor.b32  	%r950, %r945, %r266;
	shr.s32 	%r951, %r945, 31;
	xor.b32  	%r952, %r951, %r945;
	xor.b32  	%r953, %r951, %r946;
	cvt.u64.u32 	%rd421, %r952;
	shl.b64 	%rd422, %rd421, 32;
	cvt.u64.u32 	%rd423, %r953;
	or.b64  	%rd424, %rd422, %rd423;
	cvt.rn.f64.s64 	%fd39, %rd424;
	mul.f64 	%fd40, %fd39, 0d3BF921FB54442D19;
	cvt.rn.f32.f64 	%f985, %fd40;
	neg.f32 	%f986, %f985;
	setp.lt.s32 	%p194, %r950, 0;
	selp.f32 	%f1452, %f986, %f985, %p194;
$L__BB0_176:
	ld.param.f32 	%f1415, [stage_desempenho_param_4];
	ld.param.f32 	%f1404, [stage_desempenho_param_3];
	ld.param.f32 	%f1390, [stage_desempenho_param_1];
	add.s32 	%r955, %r1414, 1;
	mul.rn.f32 	%f988, %f1452, %f1452;
	and.b32  	%r956, %r1414, 1;
	setp.eq.b32 	%p195, %r956, 1;
	selp.f32 	%f989, %f1452, 0f3F800000, %p195;
	fma.rn.f32 	%f990, %f988, %f989, 0f00000000;
	fma.rn.f32 	%f991, %f988, 0f37CBAC00, 0fBAB607ED;
	selp.f32 	%f992, 0fB94D4153, %f991, %p195;
	selp.f32 	%f993, 0f3C0885E4, 0f3D2AAABB, %p195;
	fma.rn.f32 	%f994, %f992, %f988, %f993;
	selp.f32 	%f995, 0fBE2AAAA8, 0fBEFFFFFF, %p195;
	fma.rn.f32 	%f996, %f994, %f988, %f995;
	fma.rn.f32 	%f997, %f996, %f990, %f989;
	and.b32  	%r957, %r955, 2;
	setp.eq.s32 	%p196, %r957, 0;
	mov.f32 	%f998, 0f00000000;
	sub.f32 	%f999, %f998, %f997;
	selp.f32 	%f1000, %f997, %f999, %p196;
	fma.rn.f32 	%f1001, %f145, %f1000, %f150;
	sub.f32 	%f1002, %f1001, %f1390;
	setp.gt.f32 	%p197, %f1448, 0f00000000;
	selp.f32 	%f1003, 0f3F800000, 0f00000000, %p197;
	div.rn.f32 	%f1004, %f146, %f1448;
	div.rn.f32 	%f1005, %f1002, %f1448;
	mul.f32 	%f154, %f1004, %f1003;
	mul.f32 	%f155, %f1005, %f1003;
	mul.f32 	%f156, %f134, %f1003;
	mul.f32 	%f1006, %f127, 0f3F000000;
	fma.rn.f32 	%f1007, %f1006, %f154, %f1448;
	fma.rn.f32 	%f1008, %f1006, %f155, %f1447;
	mul.f32 	%f1009, %f19, %f1007;
	mul.f32 	%f1010, %f1007, %f1009;
	mul.f32 	%f1011, %f1008, %f1008;
	fma.rn.f32 	%f1012, %f1007, %f1007, %f1011;
	mul.f32 	%f1013, %f1415, %f1012;
	sub.f32 	%f1014, %f1404, %f1013;
	mul.f32 	%f1015, %f126, %f1014;
	fma.rn.f32 	%f157, %f128, %f1010, %f1015;
	div.rn.f32 	%f158, %f1008, %f1007;
	abs.f32 	%f1016, %f158;
	setp.gt.f32 	%p198, %f1016, 0f3F800000;
	rcp.approx.ftz.f32 	%f1017, %f1016;
	selp.f32 	%f1018, %f1017, %f1016, %p198;
	mul.f32 	%f1019, %f1018, %f1018;
	fma.rn.f32 	%f1020, %f1019, 0f3B2090AA, 0fBC6BE14F;
	fma.rn.f32 	%f1021, %f1020, %f1019, 0f3D23397E;
	fma.rn.f32 	%f1022, %f1021, %f1019, 0fBD948A7A;
	fma.rn.f32 	%f1023, %f1022, %f1019, 0f3DD76B21;
	fma.rn.f32 	%f1024, %f1023, %f1019, 0fBE111E88;
	fma.rn.f32 	%f1025, %f1024, %f1019, 0f3E4CAF60;
	fma.rn.f32 	%f1026, %f1025, %f1019, 0fBEAAAA27;
	mul.f32 	%f1027, %f1019, %f1026;
	fma.rn.f32 	%f1028, %f1027, %f1018, %f1018;
	neg.f32 	%f1029, %f1028;
	fma.rn.f32 	%f1030, 0f3F6EE581, 0f3FD774EB, %f1029;
	selp.f32 	%f1031, %f1030, %f1028, %p198;
	setp.num.f32 	%p199, %f1016, %f1016;
	copysign.f32 	%f1032, %f158, %f1031;
	selp.f32 	%f159, %f1032, %f1031, %p199;
	mul.f32 	%f1033, %f159, 0f3F22F983;
	cvt.rni.s32.f32 	%r1430, %f1033;
	cvt.rn.f32.s32 	%f1034, %r1430;
	fma.rn.f32 	%f1035, %f1034, 0fBFC90FDA, %f159;
	fma.rn.f32 	%f1036, %f1034, 0fB3A22168, %f1035;
	fma.rn.f32 	%f1456, %f1034, 0fA7C234C5, %f1036;
	abs.f32 	%f161, %f159;
	setp.ltu.f32 	%p200, %f161, 0f47CE4780;
	mov.u32 	%r1418, %r1430;
	mov.f32 	%f1453, %f1456;
	@%p200 bra 	$L__BB0_184;
	setp.neu.f32 	%p201, %f161, 0f7F800000;
	@%p201 bra 	$L__BB0_179;
	mov.f32 	%f1039, 0f00000000;
	mul.rn.f32 	%f1453, %f159, %f1039;
	mov.b32 	%r1418, 0;
	bra.uni 	$L__BB0_184;
$L__BB0_179:
	mov.b32 	%r959, %f159;
	shl.b32 	%r960, %r959, 8;
	or.b32  	%r280, %r960, -2147483648;
	mov.b64 	%rd613, 0;
	mov.b32 	%r1415, 0;
$L__BB0_180:
	.pragma "nounroll";
	mul.wide.u32 	%rd426, %r1415, 4;
	mov.u64 	%rd427, __cudart_i2opi_f;
	add.s64 	%rd428, %rd427, %rd426;
	ld.global.nc.u32 	%r961, [%rd428];
	mad.wide.u32 	%rd429, %r961, %r280, %rd613;
	shr.u64 	%rd613, %rd429, 32;
	add.s64 	%rd430, %rd15, %rd426;
	st.local.u32 	[%rd430], %rd429;
	add.s32 	%r1415, %r1415, 1;
	setp.ne.s32 	%p202, %r1415, 6;
	@%p202 bra 	$L__BB0_180;
	mov.b32 	%r962, %f159;
	shr.u32 	%r963, %r962, 23;
	st.local.u32 	[%rd15+24], %rd613;
	and.b32  	%r283, %r963, 31;
	and.b32  	%r964, %r963, 224;
	add.s32 	%r965, %r964, -128;
	shr.u32 	%r966, %r965, 5;
	mul.wide.u32 	%rd431, %r966, 4;
	sub.s64 	%rd87, %rd15, %rd431;
	ld.local.u32 	%r1416, [%rd87+24];
	ld.local.u32 	%r1417, [%rd87+20];
	setp.eq.s32 	%p203, %r283, 0;
	@%p203 bra 	$L__BB0_183;
	shf.l.wrap.b32 	%r1416, %r1417, %r1416, %r283;
	ld.local.u32 	%r967, [%rd87+16];
	shf.l.wrap.b32 	%r1417, %r967, %r1417, %r283;
$L__BB0_183:
	shr.u32 	%r968, %r1416, 30;
	shf.l.wrap.b32 	%r969, %r1417, %r1416, 2;
	shl.b32 	%r970, %r1417, 2;
	shr.u32 	%r971, %r969, 31;
	add.s32 	%r972, %r971, %r968;
	neg.s32 	%r973, %r972;
	mov.b32 	%r974, %f159;
	setp.lt.s32 	%p204, %r974, 0;
	selp.b32 	%r1418, %r973, %r972, %p204;
	xor.b32  	%r975, %r969, %r974;
	shr.s32 	%r976, %r969, 31;
	xor.b32  	%r977, %r976, %r969;
	xor.b32  	%r978, %r976, %r970;
	cvt.u64.u32 	%rd432, %r977;
	shl.b64 	%rd433, %rd432, 32;
	cvt.u64.u32 	%rd434, %r978;
	or.b64  	%rd435, %rd433, %rd434;
	cvt.rn.f64.s64 	%fd41, %rd435;
	mul.f64 	%fd42, %fd41, 0d3BF921FB54442D19;
	cvt.rn.f32.f64 	%f1037, %fd42;
	neg.f32 	%f1038, %f1037;
	setp.lt.s32 	%p205, %r975, 0;
	selp.f32 	%f1453, %f1038, %f1037, %p205;
$L__BB0_184:
	add.s32 	%r980, %r1418, 1;
	mul.rn.f32 	%f1040, %f1453, %f1453;
	and.b32  	%r981, %r1418, 1;
	setp.eq.b32 	%p207, %r981, 1;
	selp.f32 	%f1041, %f1453, 0f3F800000, %p207;
	fma.rn.f32 	%f1042, %f1040, %f1041, 0f00000000;
	fma.rn.f32 	%f1043, %f1040, 0f37CBAC00, 0fBAB607ED;
	selp.f32 	%f1044, 0fB94D4153, %f1043, %p207;
	selp.f32 	%f1045, 0f3C0885E4, 0f3D2AAABB, %p207;
	fma.rn.f32 	%f1046, %f1044, %f1040, %f1045;
	selp.f32 	%f1047, 0fBE2AAAA8, 0fBEFFFFFF, %p207;
	fma.rn.f32 	%f1048, %f1046, %f1040, %f1047;
	fma.rn.f32 	%f1049, %f1048, %f1042, %f1041;
	and.b32  	%r982, %r980, 2;
	setp.eq.s32 	%p208, %r982, 0;
	mov.f32 	%f1050, 0f00000000;
	sub.f32 	%f1051, %f1050, %f1049;
	selp.f32 	%f165, %f1049, %f1051, %p208;
	mov.u32 	%r1422, %r1430;
	mov.f32 	%f1454, %f1456;
	@%p200 bra 	$L__BB0_192;
	setp.neu.f32 	%p209, %f161, 0f7F800000;
	@%p209 bra 	$L__BB0_187;
	mov.f32 	%f1054, 0f00000000;
	mul.rn.f32 	%f1454, %f159, %f1054;
	mov.b32 	%r1422, 0;
	bra.uni 	$L__BB0_192;
$L__BB0_187:
	mov.b64 	%rd614, 0;
	mov.b32 	%r1419, 0;
$L__BB0_188:
	.pragma "nounroll";
	mul.wide.u32 	%rd437, %r1419, 4;
	mov.u64 	%rd438, __cudart_i2opi_f;
	add.s64 	%rd439, %rd438, %rd437;
	ld.global.nc.u32 	%r984, [%rd439];
	mov.b32 	%r985, %f159;
	shl.b32 	%r986, %r985, 8;
	or.b32  	%r987, %r986, -2147483648;
	mad.wide.u32 	%rd440, %r984, %r987, %rd614;
	shr.u64 	%rd614, %rd440, 32;
	add.s64 	%rd441, %rd14, %rd437;
	st.local.u32 	[%rd441], %rd440;
	add.s32 	%r1419, %r1419, 1;
	setp.ne.s32 	%p210, %r1419, 6;
	@%p210 bra 	$L__BB0_188;
	mov.b32 	%r988, %f159;
	shr.u32 	%r989, %r988, 23;
	st.local.u32 	[%rd14+24], %rd614;
	and.b32  	%r294, %r989, 31;
	and.b32  	%r990, %r989, 224;
	add.s32 	%r991, %r990, -128;
	shr.u32 	%r992, %r991, 5;
	mul.wide.u32 	%rd442, %r992, 4;
	sub.s64 	%rd443, %rd14, %rd442;
	ld.local.u32 	%r1420, [%rd443+24];
	ld.local.u32 	%r1421, [%rd443+20];
	setp.eq.s32 	%p211, %r294, 0;
	@%p211 bra 	$L__BB0_191;
	shf.l.wrap.b32 	%r1420, %r1421, %r1420, %r294;
	mov.b32 	%r993, %f159;
	shr.u32 	%r994, %r993, 23;
	and.b32  	%r995, %r994, 224;
	add.s32 	%r996, %r995, -128;
	shr.u32 	%r997, %r996, 5;
	mul.wide.u32 	%rd444, %r997, 4;
	sub.s64 	%rd445, %rd14, %rd444;
	ld.local.u32 	%r998, [%rd445+16];
	shf.l.wrap.b32 	%r1421, %r998, %r1421, %r294;
$L__BB0_191:
	shr.u32 	%r999, %r1420, 30;
	shf.l.wrap.b32 	%r1000, %r1421, %r1420, 2;
	shl.b32 	%r1001, %r1421, 2;
	shr.u32 	%r1002, %r1000, 31;
	add.s32 	%r1003, %r1002, %r999;
	neg.s32 	%r1004, %r1003;
	mov.b32 	%r1005, %f159;
	setp.lt.s32 	%p212, %r1005, 0;
	selp.b32 	%r1422, %r1004, %r1003, %p212;
	xor.b32  	%r1006, %r1000, %r1005;
	shr.s32 	%r1007, %r1000, 31;
	xor.b32  	%r1008, %r1007, %r1000;
	xor.b32  	%r1009, %r1007, %r1001;
	cvt.u64.u32 	%rd446, %r1008;
	shl.b64 	%rd447, %rd446, 32;
	cvt.u64.u32 	%rd448, %r1009;
	or.b64  	%rd449, %rd447, %rd448;
	cvt.rn.f64.s64 	%fd43, %rd449;
	mul.f64 	%fd44, %fd43, 0d3BF921FB54442D19;
	cvt.rn.f32.f64 	%f1052, %fd44;
	neg.f32 	%f1053, %f1052;
	setp.lt.s32 	%p213, %r1006, 0;
	selp.f32 	%f1454, %f1053, %f1052, %p213;
$L__BB0_192:
	mul.rn.f32 	%f1055, %f1454, %f1454;
	and.b32  	%r1011, %r1422, 1;
	setp.eq.b32 	%p215, %r1011, 1;
	selp.f32 	%f1056, 0f3F800000, %f1454, %p215;
	fma.rn.f32 	%f1057, %f1055, %f1056, 0f00000000;
	fma.rn.f32 	%f1058, %f1055, 0f37CBAC00, 0fBAB607ED;
	selp.f32 	%f1059, %f1058, 0fB94D4153, %p215;
	selp.f32 	%f1060, 0f3D2AAABB, 0f3C0885E4, %p215;
	fma.rn.f32 	%f1061, %f1059, %f1055, %f1060;
	selp.f32 	%f1062, 0fBEFFFFFF, 0fBE2AAAA8, %p215;
	fma.rn.f32 	%f1063, %f1061, %f1055, %f1062;
	fma.rn.f32 	%f1064, %f1063, %f1057, %f1056;
	and.b32  	%r1012, %r1422, 2;
	setp.eq.s32 	%p216, %r1012, 0;
	mov.f32 	%f1065, 0f00000000;
	sub.f32 	%f1066, %f1065, %f1064;
	selp.f32 	%f1067, %f1064, %f1066, %p216;
	mul.f32 	%f1068, %f127, 0f3F000000;
	fma.rn.f32 	%f1069, %f1068, %f154, %f1448;
	mul.f32 	%f1070, %f16, %f1069;
	mul.f32 	%f1071, %f1069, %f1070;
	mul.f32 	%f1072, %f126, %f1071;
	mul.f32 	%f1073, %f1072, %f1067;
	mul.f32 	%f1074, %f157, %f165;
	sub.f32 	%f169, %f1074, %f1073;
	mov.u32 	%r1426, %r1430;
	mov.f32 	%f1455, %f1456;
	@%p200 bra 	$L__BB0_200;
	setp.neu.f32 	%p217, %f161, 0f7F800000;
	@%p217 bra 	$L__BB0_195;
	mov.f32 	%f1077, 0f00000000;
	mul.rn.f32 	%f1455, %f159, %f1077;
	mov.b32 	%r1426, 0;
	bra.uni 	$L__BB0_200;
$L__BB0_195:
	mov.b64 	%rd615, 0;
	mov.b32 	%r1423, 0;
$L__BB0_196:
	.pragma "nounroll";
	mul.wide.u32 	%rd451, %r1423, 4;
	mov.u64 	%rd452, __cudart_i2opi_f;
	add.s64 	%rd453, %rd452, %rd451;
	ld.global.nc.u32 	%r1014, [%rd453];
	mov.b32 	%r1015, %f159;
	shl.b32 	%r1016, %r1015, 8;
	or.b32  	%r1017, %r1016, -2147483648;
	mad.wide.u32 	%rd454, %r1014, %r1017, %rd615;
	shr.u64 	%rd615, %rd454, 32;
	add.s64 	%rd455, %rd13, %rd451;
	st.local.u32 	[%rd455], %rd454;
	add.s32 	%r1423, %r1423, 1;
	setp.ne.s32 	%p218, %r1423, 6;
	@%p218 bra 	$L__BB0_196;
	mov.b32 	%r1018, %f159;
	shr.u32 	%r1019, %r1018, 23;
	st.local.u32 	[%rd13+24], %rd615;
	and.b32  	%r305, %r1019, 31;
	and.b32  	%r1020, %r1019, 224;
	add.s32 	%r1021, %r1020, -128;
	shr.u32 	%r1022, %r1021, 5;
	mul.wide.u32 	%rd456, %r1022, 4;
	sub.s64 	%rd457, %rd13, %rd456;
	ld.local.u32 	%r1424, [%rd457+24];
	ld.local.u32 	%r1425, [%rd457+20];
	setp.eq.s32 	%p219, %r305, 0;
	@%p219 bra 	$L__BB0_199;
	shf.l.wrap.b32 	%r1424, %r1425, %r1424, %r305;
	mov.b32 	%r1023, %f159;
	shr.u32 	%r1024, %r1023, 23;
	and.b32  	%r1025, %r1024, 224;
	add.s32 	%r1026, %r1025, -128;
	shr.u32 	%r1027, %r1026, 5;
	mul.wide.u32 	%rd458, %r1027, 4;
	sub.s64 	%rd459, %rd13, %rd458;
	ld.local.u32 	%r1028, [%rd459+16];
	shf.l.wrap.b32 	%r1425, %r1028, %r1425, %r305;
$L__BB0_199:
	shr.u32 	%r1029, %r1424, 30;
	shf.l.wrap.b32 	%r1030, %r1425, %r1424, 2;
	shl.b32 	%r1031, %r1425, 2;
	shr.u32 	%r1032, %r1030, 31;
	add.s32 	%r1033, %r1032, %r1029;
	neg.s32 	%r1034, %r1033;
	mov.b32 	%r1035, %f159;
	setp.lt.s32 	%p220, %r1035, 0;
	selp.b32 	%r1426, %r1034, %r1033, %p220;
	xor.b32  	%r1036, %r1030, %r1035;
	shr.s32 	%r1037, %r1030, 31;
	xor.b32  	%r1038, %r1037, %r1030;
	xor.b32  	%r1039, %r1037, %r1031;
	cvt.u64.u32 	%rd460, %r1038;
	shl.b64 	%rd461, %rd460, 32;
	cvt.u64.u32 	%rd462, %r1039;
	or.b64  	%rd463, %rd461, %rd462;
	cvt.rn.f64.s64 	%fd45, %rd463;
	mul.f64 	%fd46, %fd45, 0d3BF921FB54442D19;
	cvt.rn.f32.f64 	%f1075, %fd46;
	neg.f32 	%f1076, %f1075;
	setp.lt.s32 	%p221, %r1036, 0;
	selp.f32 	%f1455, %f1076, %f1075, %p221;
$L__BB0_200:
	mul.rn.f32 	%f1078, %f1455, %f1455;
	and.b32  	%r1041, %r1426, 1;
	setp.eq.b32 	%p223, %r1041, 1;
	selp.f32 	%f1079, 0f3F800000, %f1455, %p223;
	fma.rn.f32 	%f1080, %f1078, %f1079, 0f00000000;
	fma.rn.f32 	%f1081, %f1078, 0f37CBAC00, 0fBAB607ED;
	selp.f32 	%f1082, %f1081, 0fB94D4153, %p223;
	selp.f32 	%f1083, 0f3D2AAABB, 0f3C0885E4, %p223;
	fma.rn.f32 	%f1084, %f1082, %f1078, %f1083;
	selp.f32 	%f1085, 0fBEFFFFFF, 0fBE2AAAA8, %p223;
	fma.rn.f32 	%f1086, %f1084, %f1078, %f1085;
	fma.rn.f32 	%f1087, %f1086, %f1080, %f1079;
	and.b32  	%r1042, %r1426, 2;
	setp.eq.s32 	%p224, %r1042, 0;
	mov.f32 	%f1088, 0f00000000;
	sub.f32 	%f1089, %f1088, %f1087;
	selp.f32 	%f1090, %f1087, %f1089, %p224;
	mul.f32 	%f173, %f157, %f1090;
	@%p200 bra 	$L__BB0_208;
	setp.neu.f32 	%p225, %f161, 0f7F800000;
	@%p225 bra 	$L__BB0_203;
	mov.f32 	%f1093, 0f00000000;
	mul.rn.f32 	%f1456, %f159, %f1093;
	mov.b32 	%r1430, 0;
	bra.uni 	$L__BB0_208;
$L__BB0_203:
	mov.b32 	%r314, %f159;
	shl.b32 	%r1044, %r314, 8;
	or.b32  	%r315, %r1044, -2147483648;
	mov.b64 	%rd616, 0;
	mov.b32 	%r1427, 0;
$L__BB0_204:
	.pragma "nounroll";
	mul.wide.u32 	%rd465, %r1427, 4;
	mov.u64 	%rd466, __cudart_i2opi_f;
	add.s64 	%rd467, %rd466, %rd465;
	ld.global.nc.u32 	%r1045, [%rd467];
	mad.wide.u32 	%rd468, %r1045, %r315, %rd616;
	shr.u64 	%rd616, %rd468, 32;
	add.s64 	%rd469, %rd12, %rd465;
	st.local.u32 	[%rd469], %rd468;
	add.s32 	%r1427, %r1427, 1;
	setp.ne.s32 	%p226, %r1427, 6;
	@%p226 bra 	$L__BB0_204;
	shr.u32 	%r1046, %r314, 23;
	st.local.u32 	[%rd12+24], %rd616;
	and.b32  	%r318, %r1046, 31;
	and.b32  	%r1047, %r1046, 224;
	add.s32 	%r1048, %r1047, -128;
	shr.u32 	%r1049, %r1048, 5;
	mul.wide.u32 	%rd470, %r1049, 4;
	sub.s64 	%rd94, %rd12, %rd470;
	ld.local.u32 	%r1428, [%rd94+24];
	ld.local.u32 	%r1429, [%rd94+20];
	setp.eq.s32 	%p227, %r318, 0;
	@%p227 bra 	$L__BB0_207;
	shf.l.wrap.b32 	%r1428, %r1429, %r1428, %r318;
	ld.local.u32 	%r1050, [%rd94+16];
	shf.l.wrap.b32 	%r1429, %r1050, %r1429, %r318;
$L__BB0_207:
	shr.u32 	%r1051, %r1428, 30;
	shf.l.wrap.b32 	%r1052, %r1429, %r1428, 2;
	shl.b32 	%r1053, %r1429, 2;
	shr.u32 	%r1054, %r1052, 31;
	add.s32 	%r1055, %r1054, %r1051;
	neg.s32 	%r1056, %r1055;
	setp.lt.s32 	%p228, %r314, 0;
	selp.b32 	%r1430, %r1056, %r1055, %p228;
	xor.b32  	%r1057, %r1052, %r314;
	shr.s32 	%r1058, %r1052, 31;
	xor.b32  	%r1059, %r1058, %r1052;
	xor.b32  	%r1060, %r1058, %r1053;
	cvt.u64.u32 	%rd471, %r1059;
	shl.b64 	%rd472, %rd471, 32;
	cvt.u64.u32 	%rd473, %r1060;
	or.b64  	%rd474, %rd472, %rd473;
	cvt.rn.f64.s64 	%fd47, %rd474;
	mul.f64 	%fd48, %fd47, 0d3BF921FB54442D19;
	cvt.rn.f32.f64 	%f1091, %fd48;
	neg.f32 	%f1092, %f1091;
	setp.lt.s32 	%p229, %r1057, 0;
	selp.f32 	%f1456, %f1092, %f1091, %p229;
$L__BB0_208:
	ld.param.f32 	%f1416, [stage_desempenho_param_4];
	ld.param.f32 	%f1405, [stage_desempenho_param_3];
	ld.param.f32 	%f1391, [stage_desempenho_param_1];
	add.s32 	%r1062, %r1430, 1;
	mul.rn.f32 	%f1094, %f1456, %f1456;
	and.b32  	%r1063, %r1430, 1;
	setp.eq.b32 	%p230, %r1063, 1;
	selp.f32 	%f1095, %f1456, 0f3F800000, %p230;
	fma.rn.f32 	%f1096, %f1094, %f1095, 0f00000000;
	fma.rn.f32 	%f1097, %f1094, 0f37CBAC00, 0fBAB607ED;
	selp.f32 	%f1098, 0fB94D4153, %f1097, %p230;
	selp.f32 	%f1099, 0f3C0885E4, 0f3D2AAABB, %p230;
	fma.rn.f32 	%f1100, %f1098, %f1094, %f1099;
	selp.f32 	%f1101, 0fBE2AAAA8, 0fBEFFFFFF, %p230;
	fma.rn.f32 	%f1102, %f1100, %f1094, %f1101;
	fma.rn.f32 	%f1103, %f1102, %f1096, %f1095;
	and.b32  	%r1064, %r1062, 2;
	setp.eq.s32 	%p231, %r1064, 0;
	mov.f32 	%f1104, 0f00000000;
	sub.f32 	%f1105, %f1104, %f1103;
	selp.f32 	%f1106, %f1103, %f1105, %p231;
	mul.f32 	%f1107, %f127, 0f3F000000;
	fma.rn.f32 	%f1108, %f1107, %f154, %f1448;
	mul.f32 	%f1109, %f16, %f1108;
	mul.f32 	%f1110, %f1108, %f1109;
	mul.f32 	%f1111, %f126, %f1110;
	fma.rn.f32 	%f1112, %f1111, %f1106, %f173;
	sub.f32 	%f1113, %f1112, %f1391;
	setp.gt.f32 	%p232, %f1108, 0f00000000;
	selp.f32 	%f1114, 0f3F800000, 0f00000000, %p232;
	div.rn.f32 	%f1115, %f169, %f1108;
	div.rn.f32 	%f1116, %f1113, %f1108;
	mul.f32 	%f177, %f1115, %f1114;
	mul.f32 	%f178, %f1116, %f1114;
	mul.f32 	%f179, %f158, %f1114;
	fma.rn.f32 	%f1117, %f1107, %f177, %f1448;
	fma.rn.f32 	%f1118, %f1107, %f178, %f1447;
	mul.f32 	%f1119, %f19, %f1117;
	mul.f32 	%f1120, %f1117, %f1119;
	mul.f32 	%f1121, %f1118, %f1118;
	fma.rn.f32 	%f1122, %f1117, %f1117, %f1121;
	mul.f32 	%f1123, %f1416, %f1122;
	sub.f32 	%f1124, %f1405, %f1123;
	mul.f32 	%f1125, %f126, %f1124;
	fma.rn.f32 	%f180, %f128, %f1120, %f1125;
	div.rn.f32 	%f181, %f1118, %f1117;
	abs.f32 	%f1126, %f181;
	setp.gt.f32 	%p233, %f1126, 0f3F800000;
	rcp.approx.ftz.f32 	%f1127, %f1126;
	selp.f32 	%f1128, %f1127, %f1126, %p233;
	mul.f32 	%f1129, %f1128, %f1128;
	fma.rn.f32 	%f1130, %f1129, 0f3B2090AA, 0fBC6BE14F;
	fma.rn.f32 	%f1131, %f1130, %f1129, 0f3D23397E;
	fma.rn.f32 	%f1132, %f1131, %f1129, 0fBD948A7A;
	fma.rn.f32 	%f1133, %f1132, %f1129, 0f3DD76B21;
	fma.rn.f32 	%f1134, %f1133, %f1129, 0fBE111E88;
	fma.rn.f32 	%f1135, %f1134, %f1129, 0f3E4CAF60;
	fma.rn.f32 	%f1136, %f1135, %f1129, 0fBEAAAA27;
	mul.f32 	%f1137, %f1129, %f1136;
	fma.rn.f32 	%f1138, %f1137, %f1128, %f1128;
	neg.f32 	%f1139, %f1138;
	fma.rn.f32 	%f1140, 0f3F6EE581, 0f3FD774EB, %f1139;
	selp.f32 	%f1141, %f1140, %f1138, %p233;
	setp.num.f32 	%p234, %f1126, %f1126;
	copysign.f32 	%f1142, %f181, %f1141;
	selp.f32 	%f182, %f1142, %f1141, %p234;
	mul.f32 	%f1143, %f182, 0f3F22F983;
	cvt.rni.s32.f32 	%r1446, %f1143;
	cvt.rn.f32.s32 	%f1144, %r1446;
	fma.rn.f32 	%f1145, %f1144, 0fBFC90FDA, %f182;
	fma.rn.f32 	%f1146, %f1144, 0fB3A22168, %f1145;
	fma.rn.f32 	%f1460, %f1144, 0fA7C234C5, %f1146;
	abs.f32 	%f184, %f182;
	setp.ltu.f32 	%p235, %f184, 0f47CE4780;
	mov.u32 	%r1434, %r1446;
	mov.f32 	%f1457, %f1460;
	@%p235 bra 	$L__BB0_216;
	setp.neu.f32 	%p236, %f184, 0f7F800000;
	@%p236 bra 	$L__BB0_211;
	mov.f32 	%f1149, 0f00000000;
	mul.rn.f32 	%f1457, %f182, %f1149;
	mov.b32 	%r1434, 0;
	bra.uni 	$L__BB0_216;
$L__BB0_211:
	mov.b64 	%rd617, 0;
	mov.b32 	%r1431, 0;
$L__BB0_212:
	.pragma "nounroll";
	mul.wide.u32 	%rd476, %r1431, 4;
	mov.u64 	%rd477, __cudart_i2opi_f;
	add.s64 	%rd478, %rd477, %rd476;
	ld.global.nc.u32 	%r1066, [%rd478];
	mov.b32 	%r1067, %f182;
	shl.b32 	%r1068, %r1067, 8;
	or.b32  	%r1069, %r1068, -2147483648;
	mad.wide.u32 	%rd479, %r1066, %r1069, %rd617;
	shr.u64 	%rd617, %rd479, 32;
	add.s64 	%rd480, %rd11, %rd476;
	st.local.u32 	[%rd480], %rd479;
	add.s32 	%r1431, %r1431, 1;
	setp.ne.s32 	%p237, %r1431, 6;
	@%p237 bra 	$L__BB0_212;
	mov.b32 	%r1070, %f182;
	shr.u32 	%r1071, %r1070, 23;
	st.local.u32 	[%rd11+24], %rd617;
	and.b32  	%r1072, %r1071, 31;
	and.b32  	%r1073, %r1071, 224;
	add.s32 	%r1074, %r1073, -128;
	shr.u32 	%r1075, %r1074, 5;
	mul.wide.u32 	%rd481, %r1075, 4;
	sub.s64 	%rd482, %rd11, %rd481;
	ld.local.u32 	%r1432, [%rd482+24];
	ld.local.u32 	%r1433, [%rd482+20];
	setp.eq.s32 	%p238, %r1072, 0;
	@%p238 bra 	$L__BB0_215;
	mov.b32 	%r1076, %f182;
	shr.u32 	%r1077, %r1076, 23;
	and.b32  	%r1078, %r1077, 31;
	shf.l.wrap.b32 	%r1432, %r1433, %r1432, %r1078;
	and.b32  	%r1079, %r1077, 224;
	add.s32 	%r1080, %r1079, -128;
	shr.u32 	%r1081, %r1080, 5;
	mul.wide.u32 	%rd483, %r1081, 4;
	sub.s64 	%rd484, %rd11, %rd483;
	ld.local.u32 	%r1082, [%rd484+16];
	shf.l.wrap.b32 	%r1433, %r1082, %r1433, %r1078;
$L__BB0_215:
	shr.u32 	%r1083, %r1432, 30;
	shf.l.wrap.b32 	%r1084, %r1433, %r1432, 2;
	shl.b32 	%r1085, %r1433, 2;
	shr.u32 	%r1086, %r1084, 31;
	add.s32 	%r1087, %r1086, %r1083;
	neg.s32 	%r1088, %r1087;
	mov.b32 	%r1089, %f182;
	setp.lt.s32 	%p239, %r1089, 0;
	selp.b32 	%r1434, %r1088, %r1087, %p239;
	xor.b32  	%r1090, %r1084, %r1089;
	shr.s32 	%r1091, %r1084, 31;
	xor.b32  	%r1092, %r1091, %r1084;
	xor.b32  	%r1093, %r1091, %r1085;
	cvt.u64.u32 	%rd485, %r1092;
	shl.b64 	%rd486, %rd485, 32;
	cvt.u64.u32 	%rd487, %r1093;
	or.b64  	%rd488, %rd486, %rd487;
	cvt.rn.f64.s64 	%fd49, %rd488;
	mul.f64 	%fd50, %fd49, 0d3BF921FB54442D19;
	cvt.rn.f32.f64 	%f1147, %fd50;
	neg.f32 	%f1148, %f1147;
	setp.lt.s32 	%p240, %r1090, 0;
	selp.f32 	%f1457, %f1148, %f1147, %p240;
$L__BB0_216:
	add.s32 	%r1095, %r1434, 1;
	mul.rn.f32 	%f1150, %f1457, %f1457;
	and.b32  	%r1096, %r1434, 1;
	setp.eq.b32 	%p242, %r1096, 1;
	selp.f32 	%f1151, %f1457, 0f3F800000, %p242;
	fma.rn.f32 	%f1152, %f1150, %f1151, 0f00000000;
	fma.rn.f32 	%f1153, %f1150, 0f37CBAC00, 0fBAB607ED;
	selp.f32 	%f1154, 0fB94D4153, %f1153, %p242;
	selp.f32 	%f1155, 0f3C0885E4, 0f3D2AAABB, %p242;
	fma.rn.f32 	%f1156, %f1154, %f1150, %f1155;
	selp.f32 	%f1157, 0fBE2AAAA8, 0fBEFFFFFF, %p242;
	fma.rn.f32 	%f1158, %f1156, %f1150, %f1157;
	fma.rn.f32 	%f1159, %f1158, %f1152, %f1151;
	and.b32  	%r1097, %r1095, 2;
	setp.eq.s32 	%p243, %r1097, 0;
	mov.f32 	%f1160, 0f00000000;
	sub.f32 	%f1161, %f1160, %f1159;
	selp.f32 	%f188, %f1159, %f1161, %p243;
	mov.u32 	%r1438, %r1446;
	mov.f32 	%f1458, %f1460;
	@%p235 bra 	$L__BB0_224;
	setp.neu.f32 	%p244, %f184, 0f7F800000;
	@%p244 bra 	$L__BB0_219;
	mov.f32 	%f1164, 0f00000000;
	mul.rn.f32 	%f1458, %f182, %f1164;
	mov.b32 	%r1438, 0;
	bra.uni 	$L__BB0_224;
$L__BB0_219:
	mov.b64 	%rd618, 0;
	mov.b32 	%r1435, 0;
$L__BB0_220:
	.pragma "nounroll";
	mul.wide.u32 	%rd490, %r1435, 4;
	mov.u64 	%rd491, __cudart_i2opi_f;
	add.s64 	%rd492, %rd491, %rd490;
	ld.global.nc.u32 	%r1099, [%rd492];
	mov.b32 	%r1100, %f182;
	shl.b32 	%r1101, %r1100, 8;
	or.b32  	%r1102, %r1101, -2147483648;
	mad.wide.u32 	%rd493, %r1099, %r1102, %rd618;
	shr.u64 	%rd618, %rd493, 32;
	add.s64 	%rd494, %rd10, %rd490;
	st.local.u32 	[%rd494], %rd493;
	add.s32 	%r1435, %r1435, 1;
	setp.ne.s32 	%p245, %r1435, 6;
	@%p245 bra 	$L__BB0_220;
	mov.b32 	%r1103, %f182;
	shr.u32 	%r1104, %r1103, 23;
	st.local.u32 	[%rd10+24], %rd618;
	and.b32  	%r1105, %r1104, 31;
	and.b32  	%r1106, %r1104, 224;
	add.s32 	%r1107, %r1106, -128;
	shr.u32 	%r1108, %r1107, 5;
	mul.wide.u32 	%rd495, %r1108, 4;
	sub.s64 	%rd496, %rd10, %rd495;
	ld.local.u32 	%r1436, [%rd496+24];
	ld.local.u32 	%r1437, [%rd496+20];
	setp.eq.s32 	%p246, %r1105, 0;
	@%p246 bra 	$L__BB0_223;
	mov.b32 	%r1109, %f182;
	shr.u32 	%r1110, %r1109, 23;
	and.b32  	%r1111, %r1110, 31;
	shf.l.wrap.b32 	%r1436, %r1437, %r1436, %r1111;
	and.b32  	%r1112, %r1110, 224;
	add.s32 	%r1113, %r1112, -128;
	shr.u32 	%r1114, %r1113, 5;
	mul.wide.u32 	%rd497, %r1114, 4;
	sub.s64 	%rd498, %rd10, %rd497;
	ld.local.u32 	%r1115, [%rd498+16];
	shf.l.wrap.b32 	%r1437, %r1115, %r1437, %r1111;
$L__BB0_223:
	shr.u32 	%r1116, %r1436, 30;
	shf.l.wrap.b32 	%r1117, %r1437, %r1436, 2;
	shl.b32 	%r1118, %r1437, 2;
	shr.u32 	%r1119, %r1117, 31;
	add.s32 	%r1120, %r1119, %r1116;
	neg.s32 	%r1121, %r1120;
	mov.b32 	%r1122, %f182;
	setp.lt.s32 	%p247, %r1122, 0;
	selp.b32 	%r1438, %r1121, %r1120, %p247;
	xor.b32  	%r1123, %r1117, %r1122;
	shr.s32 	%r1124, %r1117, 31;
	xor.b32  	%r1125, %r1124, %r1117;
	xor.b32  	%r1126, %r1124, %r1118;
	cvt.u64.u32 	%rd499, %r1125;
	shl.b64 	%rd500, %rd499, 32;
	cvt.u64.u32 	%rd501, %r1126;
	or.b64  	%rd502, %rd500, %rd501;
	cvt.rn.f64.s64 	%fd51, %rd502;
	mul.f64 	%fd52, %fd51, 0d3BF921FB54442D19;
	cvt.rn.f32.f64 	%f1162, %fd52;
	neg.f32 	%f1163, %f1162;
	setp.lt.s32 	%p248, %r1123, 0;
	selp.f32 	%f1458, %f1163, %f1162, %p248;
$L__BB0_224:
	mul.rn.f32 	%f1165, %f1458, %f1458;
	and.b32  	%r1128, %r1438, 1;
	setp.eq.b32 	%p250, %r1128, 1;
	selp.f32 	%f1166, 0f3F800000, %f1458, %p250;
	fma.rn.f32 	%f1167, %f1165, %f1166, 0f00000000;
	fma.rn.f32 	%f1168, %f1165, 0f37CBAC00, 0fBAB607ED;
	selp.f32 	%f1169, %f1168, 0fB94D4153, %p250;
	selp.f32 	%f1170, 0f3D2AAABB, 0f3C0885E4, %p250;
	fma.rn.f32 	%f1171, %f1169, %f1165, %f1170;
	selp.f32 	%f1172, 0fBEFFFFFF, 0fBE2AAAA8, %p250;
	fma.rn.f32 	%f1173, %f1171, %f1165, %f1172;
	fma.rn.f32 	%f1174, %f1173, %f1167, %f1166;
	and.b32  	%r1129, %r1438, 2;
	setp.eq.s32 	%p251, %r1129, 0;
	mov.f32 	%f1175, 0f00000000;
	sub.f32 	%f1176, %f1175, %f1174;
	selp.f32 	%f1177, %f1174, %f1176, %p251;
	mul.f32 	%f1178, %f127, 0f3F000000;
	fma.rn.f32 	%f1179, %f1178, %f177, %f1448;
	mul.f32 	%f1180, %f16, %f1179;
	mul.f32 	%f1181, %f1179, %f1180;
	mul.f32 	%f1182, %f126, %f1181;
	mul.f32 	%f1183, %f1182, %f1177;
	mul.f32 	%f1184, %f180, %f188;
	sub.f32 	%f192, %f1184, %f1183;
	mov.u32 	%r1442, %r1446;
	mov.f32 	%f1459, %f1460;
	@%p235 bra 	$L__BB0_232;
	setp.neu.f32 	%p252, %f184, 0f7F800000;
	@%p252 bra 	$L__BB0_227;
	mov.f32 	%f1187, 0f00000000;
	mul.rn.f32 	%f1459, %f182, %f1187;
	mov.b32 	%r1442, 0;
	bra.uni 	$L__BB0_232;
$L__BB0_227:
	mov.b64 	%rd619, 0;
	mov.b32 	%r1439, 0;
$L__BB0_228:
	.pragma "nounroll";
	mul.wide.u32 	%rd504, %r1439, 4;
	mov.u64 	%rd505, __cudart_i2opi_f;
	add.s64 	%rd506, %rd505, %rd504;
	ld.global.nc.u32 	%r1131, [%rd506];
	mov.b32 	%r1132, %f182;
	shl.b32 	%r1133, %r1132, 8;
	or.b32  	%r1134, %r1133, -2147483648;
	mad.wide.u32 	%rd507, %r1131, %r1134, %rd619;
	shr.u64 	%rd619, %rd507, 32;
	add.s64 	%rd508, %rd9, %rd504;
	st.local.u32 	[%rd508], %rd507;
	add.s32 	%r1439, %r1439, 1;
	setp.ne.s32 	%p253, %r1439, 6;
	@%p253 bra 	$L__BB0_228;
	mov.b32 	%r1135, %f182;
	shr.u32 	%r1136, %r1135, 23;
	st.local.u32 	[%rd9+24], %rd619;
	and.b32  	%r1137, %r1136, 31;
	and.b32  	%r1138, %r1136, 224;
	add.s32 	%r1139, %r1138, -128;
	shr.u32 	%r1140, %r1139, 5;
	mul.wide.u32 	%rd509, %r1140, 4;
	sub.s64 	%rd510, %rd9, %rd509;
	ld.local.u32 	%r1440, [%rd510+24];
	ld.local.u32 	%r1441, [%rd510+20];
	setp.eq.s32 	%p254, %r1137, 0;
	@%p254 bra 	$L__BB0_231;
	mov.b32 	%r1141, %f182;
	shr.u32 	%r1142, %r1141, 23;
	and.b32  	%r1143, %r1142, 31;
	shf.l.wrap.b32 	%r1440, %r1441, %r1440, %r1143;
	and.b32  	%r1144, %r1142, 224;
	add.s32 	%r1145, %r1144, -128;
	shr.u32 	%r1146, %r1145, 5;
	mul.wide.u32 	%rd511, %r1146, 4;
	sub.s64 	%rd512, %rd9, %rd511;
	ld.local.u32 	%r1147, [%rd512+16];
	shf.l.wrap.b32 	%r1441, %r1147, %r1441, %r1143;
$L__BB0_231:
	shr.u32 	%r1148, %r1440, 30;
	shf.l.wrap.b32 	%r1149, %r1441, %r1440, 2;
	shl.b32 	%r1150, %r1441, 2;
	shr.u32 	%r1151, %r1149, 31;
	add.s32 	%r1152, %r1151, %r1148;
	neg.s32 	%r1153, %r1152;
	mov.b32 	%r1154, %f182;
	setp.lt.s32 	%p255, %r1154, 0;
	selp.b32 	%r1442, %r1153, %r1152, %p255;
	xor.b32  	%r1155, %r1149, %r1154;
	shr.s32 	%r1156, %r1149, 31;
	xor.b32  	%r1157, %r1156, %r1149;
	xor.b32  	%r1158, %r1156, %r1150;
	cvt.u64.u32 	%rd513, %r1157;
	shl.b64 	%rd514, %rd513, 32;
	cvt.u64.u32 	%rd515, %r1158;
	or.b64  	%rd516, %rd514, %rd515;
	cvt.rn.f64.s64 	%fd53, %rd516;
	mul.f64 	%fd54, %fd53, 0d3BF921FB54442D19;
	cvt.rn.f32.f64 	%f1185, %fd54;
	neg.f32 	%f1186, %f1185;
	setp.lt.s32 	%p256, %r1155, 0;
	selp.f32 	%f1459, %f1186, %f1185, %p256;
$L__BB0_232:
	mul.rn.f32 	%f1188, %f1459, %f1459;
	and.b32  	%r1160, %r1442, 1;
	setp.eq.b32 	%p258, %r1160, 1;
	selp.f32 	%f1189, 0f3F800000, %f1459, %p258;
	fma.rn.f32 	%f1190, %f1188, %f1189, 0f00000000;
	fma.rn.f32 	%f1191, %f1188, 0f37CBAC00, 0fBAB607ED;
	selp.f32 	%f1192, %f1191, 0fB94D4153, %p258;
	selp.f32 	%f1193, 0f3D2AAABB, 0f3C0885E4, %p258;
	fma.rn.f32 	%f1194, %f1192, %f1188, %f1193;
	selp.f32 	%f1195, 0fBEFFFFFF, 0fBE2AAAA8, %p258;
	fma.rn.f32 	%f1196, %f1194, %f1188, %f1195;
	fma.rn.f32 	%f1197, %f1196, %f1190, %f1189;
	and.b32  	%r1161, %r1442, 2;
	setp.eq.s32 	%p259, %r1161, 0;
	mov.f32 	%f1198, 0f00000000;
	sub.f32 	%f1199, %f1198, %f1197;
	selp.f32 	%f1200, %f1197, %f1199, %p259;
	mul.f32 	%f196, %f180, %f1200;
	@%p235 bra 	$L__BB0_240;
	setp.neu.f32 	%p260, %f184, 0f7F800000;
	@%p260 bra 	$L__BB0_235;
	mov.f32 	%f1203, 0f00000000;
	mul.rn.f32 	%f1460, %f182, %f1203;
	mov.b32 	%r1446, 0;
	bra.uni 	$L__BB0_240;
$L__BB0_235:
	mov.b32 	%r358, %f182;
	mov.b64 	%rd620, 0;
	mov.b32 	%r1443, 0;
$L__BB0_236:
	.pragma "nounroll";
	mul.wide.u32 	%rd518, %r1443, 4;
	mov.u64 	%rd519, __cudart_i2opi_f;
	add.s64 	%rd520, %rd519, %rd518;
	ld.global.nc.u32 	%r1163, [%rd520];
	shl.b32 	%r1164, %r358, 8;
	or.b32  	%r1165, %r1164, -2147483648;
	mad.wide.u32 	%rd521, %r1163, %r1165, %rd620;
	shr.u64 	%rd620, %rd521, 32;
	add.s64 	%rd522, %rd8, %rd518;
	st.local.u32 	[%rd522], %rd521;
	add.s32 	%r1443, %r1443, 1;
	setp.ne.s32 	%p261, %r1443, 6;
	@%p261 bra 	$L__BB0_236;
	shr.u32 	%r1166, %r358, 23;
	st.local.u32 	[%rd8+24], %rd620;
	and.b32  	%r361, %r1166, 31;
	and.b32  	%r1167, %r1166, 224;
	add.s32 	%r1168, %r1167, -128;
	shr.u32 	%r1169, %r1168, 5;
	mul.wide.u32 	%rd523, %r1169, 4;
	sub.s64 	%rd524, %rd8, %rd523;
	ld.local.u32 	%r1444, [%rd524+24];
	ld.local.u32 	%r1445, [%rd524+20];
	setp.eq.s32 	%p262, %r361, 0;
	@%p262 bra 	$L__BB0_239;
	shf.l.wrap.b32 	%r1444, %r1445, %r1444, %r361;
	shr.u32 	%r1170, %r358, 23;
	and.b32  	%r1171, %r1170, 224;
	add.s32 	%r1172, %r1171, -128;
	shr.u32 	%r1173, %r1172, 5;
	mul.wide.u32 	%rd525, %r1173, 4;
	sub.s64 	%rd526, %rd8, %rd525;
	ld.local.u32 	%r1174, [%rd526+16];
	shf.l.wrap.b32 	%r1445, %r1174, %r1445, %r361;
$L__BB0_239:
	shr.u32 	%r1175, %r1444, 30;
	shf.l.wrap.b32 	%r1176, %r1445, %r1444, 2;
	shl.b32 	%r1177, %r1445, 2;
	shr.u32 	%r1178, %r1176, 31;
	add.s32 	%r1179, %r1178, %r1175;
	neg.s32 	%r1180, %r1179;
	setp.lt.s32 	%p263, %r358, 0;
	selp.b32 	%r1446, %r1180, %r1179, %p263;
	xor.b32  	%r1181, %r1176, %r358;
	shr.s32 	%r1182, %r1176, 31;
	xor.b32  	%r1183, %r1182, %r1176;
	xor.b32  	%r1184, %r1182, %r1177;
	cvt.u64.u32 	%rd527, %r1183;
	shl.b64 	%rd528, %rd527, 32;
	cvt.u64.u32 	%rd529, %r1184;
	or.b64  	%rd530, %rd528, %rd529;
	cvt.rn.f64.s64 	%fd55, %rd530;
	mul.f64 	%fd56, %fd55, 0d3BF921FB54442D19;
	cvt.rn.f32.f64 	%f1201, %fd56;
	neg.f32 	%f1202, %f1201;
	setp.lt.s32 	%p264, %r1181, 0;
	selp.f32 	%f1460, %f1202, %f1201, %p264;
$L__BB0_240:
	ld.param.f32 	%f1392, [stage_desempenho_param_1];
	add.s32 	%r1186, %r1446, 1;
	mul.rn.f32 	%f1204, %f1460, %f1460;
	and.b32  	%r1187, %r1446, 1;
	setp.eq.b32 	%p265, %r1187, 1;
	selp.f32 	%f1205, %f1460, 0f3F800000, %p265;
	fma.rn.f32 	%f1206, %f1204, %f1205, 0f00000000;
	fma.rn.f32 	%f1207, %f1204, 0f37CBAC00, 0fBAB607ED;
	selp.f32 	%f1208, 0fB94D4153, %f1207, %p265;
	selp.f32 	%f1209, 0f3C0885E4, 0f3D2AAABB, %p265;
	fma.rn.f32 	%f1210, %f1208, %f1204, %f1209;
	selp.f32 	%f1211, 0fBE2AAAA8, 0fBEFFFFFF, %p265;
	fma.rn.f32 	%f1212, %f1210, %f1204, %f1211;
	fma.rn.f32 	%f1213, %f1212, %f1206, %f1205;
	and.b32  	%r1188, %r1186, 2;
	setp.eq.s32 	%p266, %r1188, 0;
	mov.f32 	%f1214, 0f00000000;
	sub.f32 	%f1215, %f1214, %f1213;
	selp.f32 	%f1216, %f1213, %f1215, %p266;
	mul.f32 	%f1217, %f127, 0f3F000000;
	fma.rn.f32 	%f1218, %f1217, %f177, %f1448;
	mul.f32 	%f1219, %f16, %f1218;
	mul.f32 	%f1220, %f1218, %f1219;
	mul.f32 	%f1221, %f126, %f1220;
	fma.rn.f32 	%f1222, %f1221, %f1216, %f196;
	sub.f32 	%f1223, %f1222, %f1392;
	setp.gt.f32 	%p267, %f1218, 0f00000000;
	selp.f32 	%f1224, 0f3F800000, 0f00000000, %p267;
	div.rn.f32 	%f1225, %f192, %f1218;
	div.rn.f32 	%f1226, %f1223, %f1218;
	mul.f32 	%f200, %f1225, %f1224;
	mul.f32 	%f201, %f1226, %f1224;
	mul.f32 	%f202, %f181, %f1224;
	fma.rn.f32 	%f1227, %f127, %f200, %f1448;
	fma.rn.f32 	%f1228, %f127, %f201, %f1447;
	div.rn.f32 	%f203, %f1228, %f1227;
	abs.f32 	%f1229, %f203;
	setp.gt.f32 	%p268, %f1229, 0f3F800000;
	rcp.approx.ftz.f32 	%f1230, %f1229;
	selp.f32 	%f1231, %f1230, %f1229, %p268;
	mul.f32 	%f1232, %f1231, %f1231;
	fma.rn.f32 	%f1233, %f1232, 0f3B2090AA, 0fBC6BE14F;
	fma.rn.f32 	%f1234, %f1233, %f1232, 0f3D23397E;
	fma.rn.f32 	%f1235, %f1234, %f1232, 0fBD948A7A;
	fma.rn.f32 	%f1236, %f1235, %f1232, 0f3DD76B21;
	fma.rn.f32 	%f1237, %f1236, %f1232, 0fBE111E88;
	fma.rn.f32 	%f1238, %f1237, %f1232, 0f3E4CAF60;
	fma.rn.f32 	%f1239, %f1238, %f1232, 0fBEAAAA27;
	mul.f32 	%f1240, %f1232, %f1239;
	fma.rn.f32 	%f1241, %f1240, %f1231, %f1231;
	neg.f32 	%f1242, %f1241;
	fma.rn.f32 	%f1243, 0f3F6EE581, 0f3FD774EB, %f1242;
	selp.f32 	%f1244, %f1243, %f1241, %p268;
	setp.num.f32 	%p269, %f1229, %f1229;
	copysign.f32 	%f1245, %f203, %f1244;
	selp.f32 	%f204, %f1245, %f1244, %p269;
	mul.f32 	%f1246, %f204, 0f3F22F983;
	cvt.rni.s32.f32 	%r1462, %f1246;
	cvt.rn.f32.s32 	%f1247, %r1462;
	fma.rn.f32 	%f1248, %f1247, 0fBFC90FDA, %f204;
	fma.rn.f32 	%f1249, %f1247, 0fB3A22168, %f1248;
	fma.rn.f32 	%f1464, %f1247, 0fA7C234C5, %f1249;
	abs.f32 	%f206, %f204;
	setp.ltu.f32 	%p270, %f206, 0f47CE4780;
	mov.u32 	%r1450, %r1462;
	mov.f32 	%f1461, %f1464;
	@%p270 bra 	$L__BB0_248;
	setp.neu.f32 	%p271, %f206, 0f7F800000;
	@%p271 bra 	$L__BB0_243;
	mov.f32 	%f1252, 0f00000000;
	mul.rn.f32 	%f1461, %f204, %f1252;
	mov.b32 	%r1450, 0;
	bra.uni 	$L__BB0_248;
$L__BB0_243:
	mov.b64 	%rd621, 0;
	mov.b32 	%r1447, 0;
$L__BB0_244:
	.pragma "nounroll";
	mul.wide.u32 	%rd532, %r1447, 4;
	mov.u64 	%rd533, __cudart_i2opi_f;
	add.s64 	%rd534, %rd533, %rd532;
	ld.global.nc.u32 	%r1190, [%rd534];
	mov.b32 	%r1191, %f204;
	shl.b32 	%r1192, %r1191, 8;
	or.b32  	%r1193, %r1192, -2147483648;
	mad.wide.u32 	%rd535, %r1190, %r1193, %rd621;
	shr.u64 	%rd621, %rd535, 32;
	add.s64 	%rd536, %rd7, %rd532;
	st.local.u32 	[%rd536], %rd535;
	add.s32 	%r1447, %r1447, 1;
	setp.ne.s32 	%p272, %r1447, 6;
	@%p272 bra 	$L__BB0_244;
	mov.b32 	%r1194, %f204;
	shr.u32 	%r1195, %r1194, 23;
	st.local.u32 	[%rd7+24], %rd621;
	and.b32  	%r1196, %r1195, 31;
	and.b32  	%r1197, %r1195, 224;
	add.s32 	%r1198, %r1197, -128;
	shr.u32 	%r1199, %r1198, 5;
	mul.wide.u32 	%rd537, %r1199, 4;
	sub.s64 	%rd538, %rd7, %rd537;
	ld.local.u32 	%r1448, [%rd538+24];
	ld.local.u32 	%r1449, [%rd538+20];
	setp.eq.s32 	%p273, %r1196, 0;
	@%p273 bra 	$L__BB0_247;
	mov.b32 	%r1200, %f204;
	shr.u32 	%r1201, %r1200, 23;
	and.b32  	%r1202, %r1201, 31;
	shf.l.wrap.b32 	%r1448, %r1449, %r1448, %r1202;
	and.b32  	%r1203, %r1201, 224;
	add.s32 	%r1204, %r1203, -128;
	shr.u32 	%r1205, %r1204, 5;
	mul.wide.u32 	%rd539, %r1205, 4;
	sub.s64 	%rd540, %rd7, %rd539;
	ld.local.u32 	%r1206, [%rd540+16];
	shf.l.wrap.b32 	%r1449, %r1206, %r1449, %r1202;
$L__BB0_247:
	shr.u32 	%r1207, %r1448, 30;
	shf.l.wrap.b32 	%r1208, %r1449, %r1448, 2;
	shl.b32 	%r1209, %r1449, 2;
	shr.u32 	%r1210, %r1208, 31;
	add.s32 	%r1211, %r1210, %r1207;
	neg.s32 	%r1212, %r1211;
	mov.b32 	%r1213, %f204;
	setp.lt.s32 	%p274, %r1213, 0;
	selp.b32 	%r1450, %r1212, %r1211, %p274;
	xor.b32  	%r1214, %r1208, %r1213;
	shr.s32 	%r1215, %r1208, 31;
	xor.b32  	%r1216, %r1215, %r1208;
	xor.b32  	%r1217, %r1215, %r1209;
	cvt.u64.u32 	%rd541, %r1216;
	shl.b64 	%rd542, %rd541, 32;
	cvt.u64.u32 	%rd543, %r1217;
	or.b64  	%rd544, %rd542, %rd543;
	cvt.rn.f64.s64 	%fd57, %rd544;
	mul.f64 	%fd58, %fd57, 0d3BF921FB54442D19;
	cvt.rn.f32.f64 	%f1250, %fd58;
	neg.f32 	%f1251, %f1250;
	setp.lt.s32 	%p275, %r1214, 0;
	selp.f32 	%f1461, %f1251, %f1250, %p275;
$L__BB0_248:
	abs.f32 	%f210, %f204;
	setp.ltu.f32 	%p276, %f210, 0f47CE4780;
	add.s32 	%r1219, %r1450, 1;
	mul.rn.f32 	%f1253, %f1461, %f1461;
	and.b32  	%r1220, %r1450, 1;
	setp.eq.b32 	%p277, %r1220, 1;
	selp.f32 	%f1254, %f1461, 0f3F800000, %p277;
	fma.rn.f32 	%f1255, %f1253, %f1254, 0f00000000;
	fma.rn.f32 	%f1256, %f1253, 0f37CBAC00, 0fBAB607ED;
	selp.f32 	%f1257, 0fB94D4153, %f1256, %p277;
	selp.f32 	%f1258, 0f3C0885E4, 0f3D2AAABB, %p277;
	fma.rn.f32 	%f1259, %f1257, %f1253, %f1258;
	selp.f32 	%f1260, 0fBE2AAAA8, 0fBEFFFFFF, %p277;
	fma.rn.f32 	%f1261, %f1259, %f1253, %f1260;
	fma.rn.f32 	%f1262, %f1261, %f1255, %f1254;
	and.b32  	%r1221, %r1219, 2;
	setp.eq.s32 	%p278, %r1221, 0;
	mov.f32 	%f1263, 0f00000000;
	sub.f32 	%f1264, %f1263, %f1262;
	selp.f32 	%f211, %f1262, %f1264, %p278;
	mov.u32 	%r1454, %r1462;
	mov.f32 	%f1462, %f1464;
	@%p276 bra 	$L__BB0_256;
	setp.neu.f32 	%p279, %f210, 0f7F800000;
	@%p279 bra 	$L__BB0_251;
	mov.f32 	%f1267, 0f00000000;
	mul.rn.f32 	%f1462, %f204, %f1267;
	mov.b32 	%r1454, 0;
	bra.uni 	$L__BB0_256;
$L__BB0_251:
	mov.b64 	%rd622, 0;
	mov.b32 	%r1451, 0;
$L__BB0_252:
	.pragma "nounroll";
	mul.wide.u32 	%rd546, %r1451, 4;
	mov.u64 	%rd547, __cudart_i2opi_f;
	add.s64 	%rd548, %rd547, %rd546;
	ld.global.nc.u32 	%r1223, [%rd548];
	mov.b32 	%r1224, %f204;
	shl.b32 	%r1225, %r1224, 8;
	or.b32  	%r1226, %r1225, -2147483648;
	mad.wide.u32 	%rd549, %r1223, %r1226, %rd622;
	shr.u64 	%rd622, %rd549, 32;
	add.s64 	%rd550, %rd6, %rd546;
	st.local.u32 	[%rd550], %rd549;
	add.s32 	%r1451, %r1451, 1;
	setp.ne.s32 	%p280, %r1451, 6;
	@%p280 bra 	$L__BB0_252;
	mov.b32 	%r1227, %f204;
	shr.u32 	%r1228, %r1227, 23;
	st.local.u32 	[%rd6+24], %rd622;
	and.b32  	%r1229, %r1228, 31;
	and.b32  	%r1230, %r1228, 224;
	add.s32 	%r1231, %r1230, -128;
	shr.u32 	%r1232, %r1231, 5;
	mul.wide.u32 	%rd551, %r1232, 4;
	sub.s64 	%rd552, %rd6, %rd551;
	ld.local.u32 	%r1452, [%rd552+24];
	ld.local.u32 	%r1453, [%rd552+20];
	setp.eq.s32 	%p281, %r1229, 0;
	@%p281 bra 	$L__BB0_255;
	mov.b32 	%r1233, %f204;
	shr.u32 	%r1234, %r1233, 23;
	and.b32  	%r1235, %r1234, 31;
	shf.l.wrap.b32 	%r1452, %r1453, %r1452, %r1235;
	and.b32  	%r1236, %r1234, 224;
	add.s32 	%r1237, %r1236, -128;
	shr.u32 	%r1238, %r1237, 5;
	mul.wide.u32 	%rd553, %r1238, 4;
	sub.s64 	%rd554, %rd6, %rd553;
	ld.local.u32 	%r1239, [%rd554+16];
	shf.l.wrap.b32 	%r1453, %r1239, %r1453, %r1235;
$L__BB0_255:
	shr.u32 	%r1240, %r1452, 30;
	shf.l.wrap.b32 	%r1241, %r1453, %r1452, 2;
	shl.b32 	%r1242, %r1453, 2;
	shr.u32 	%r1243, %r1241, 31;
	add.s32 	%r1244, %r1243, %r1240;
	neg.s32 	%r1245, %r1244;
	mov.b32 	%r1246, %f204;
	setp.lt.s32 	%p282, %r1246, 0;
	selp.b32 	%r1454, %r1245, %r1244, %p282;
	xor.b32  	%r1247, %r1241, %r1246;
	shr.s32 	%r1248, %r1241, 31;
	xor.b32  	%r1249, %r1248, %r1241;
	xor.b32  	%r1250, %r1248, %r1242;
	cvt.u64.u32 	%rd555, %r1249;
	shl.b64 	%rd556, %rd555, 32;
	cvt.u64.u32 	%rd557, %r1250;
	or.b64  	%rd558, %rd556, %rd557;
	cvt.rn.f64.s64 	%fd59, %rd558;
	mul.f64 	%fd60, %fd59, 0d3BF921FB54442D19;
	cvt.rn.f32.f64 	%f1265, %fd60;
	neg.f32 	%f1266, %f1265;
	setp.lt.s32 	%p283, %r1247, 0;
	selp.f32 	%f1462, %f1266, %f1265, %p283;
$L__BB0_256:
	ld.param.f32 	%f1417, [stage_desempenho_param_4];
	ld.param.f32 	%f1406, [stage_desempenho_param_3];
	abs.f32 	%f215, %f204;
	setp.ltu.f32 	%p284, %f215, 0f47CE4780;
	mul.rn.f32 	%f1268, %f1462, %f1462;
	and.b32  	%r1252, %r1454, 1;
	setp.eq.b32 	%p285, %r1252, 1;
	selp.f32 	%f1269, 0f3F800000, %f1462, %p285;
	fma.rn.f32 	%f1270, %f1268, %f1269, 0f00000000;
	fma.rn.f32 	%f1271, %f1268, 0f37CBAC00, 0fBAB607ED;
	selp.f32 	%f1272, %f1271, 0fB94D4153, %p285;
	selp.f32 	%f1273, 0f3D2AAABB, 0f3C0885E4, %p285;
	fma.rn.f32 	%f1274, %f1272, %f1268, %f1273;
	selp.f32 	%f1275, 0fBEFFFFFF, 0fBE2AAAA8, %p285;
	fma.rn.f32 	%f1276, %f1274, %f1268, %f1275;
	fma.rn.f32 	%f1277, %f1276, %f1270, %f1269;
	and.b32  	%r1253, %r1454, 2;
	setp.eq.s32 	%p286, %r1253, 0;
	mov.f32 	%f1278, 0f00000000;
	sub.f32 	%f1279, %f1278, %f1277;
	selp.f32 	%f1280, %f1277, %f1279, %p286;
	fma.rn.f32 	%f1281, %f127, %f200, %f1448;
	mul.f32 	%f1282, %f16, %f1281;
	mul.f32 	%f1283, %f1281, %f1282;
	mul.f32 	%f1284, %f126, %f1283;
	mul.f32 	%f1285, %f1284, %f1280;
	mul.f32 	%f1286, %f19, %f1281;
	mul.f32 	%f1287, %f1281, %f1286;
	fma.rn.f32 	%f1288, %f127, %f201, %f1447;
	mul.f32 	%f1289, %f1288, %f1288;
	fma.rn.f32 	%f1290, %f1281, %f1281, %f1289;
	mul.f32 	%f1291, %f1417, %f1290;
	sub.f32 	%f1292, %f1406, %f1291;
	mul.f32 	%f1293, %f126, %f1292;
	fma.rn.f32 	%f1294, %f128, %f1287, %f1293;
	mul.f32 	%f1295, %f1294, %f211;
	sub.f32 	%f216, %f1295, %f1285;
	mov.u32 	%r1458, %r1462;
	mov.f32 	%f1463, %f1464;
	@%p284 bra 	$L__BB0_264;
	setp.neu.f32 	%p287, %f215, 0f7F800000;
	@%p287 bra 	$L__BB0_259;
	mov.f32 	%f1298, 0f00000000;
	mul.rn.f32 	%f1463, %f204, %f1298;
	mov.b32 	%r1458, 0;
	bra.uni 	$L__BB0_264;
$L__BB0_259:
	mov.b64 	%rd623, 0;
	mov.b32 	%r1455, 0;
$L__BB0_260:
	.pragma "nounroll";
	mul.wide.u32 	%rd560, %r1455, 4;
	mov.u64 	%rd561, __cudart_i2opi_f;
	add.s64 	%rd562, %rd561, %rd560;
	ld.global.nc.u32 	%r1255, [%rd562];
	mov.b32 	%r1256, %f204;
	shl.b32 	%r1257, %r1256, 8;
	or.b32  	%r1258, %r1257, -2147483648;
	mad.wide.u32 	%rd563, %r1255, %r1258, %rd623;
	shr.u64 	%rd623, %rd563, 32;
	add.s64 	%rd564, %rd5, %rd560;
	st.local.u32 	[%rd564], %rd563;
	add.s32 	%r1455, %r1455, 1;
	setp.ne.s32 	%p288, %r1455, 6;
	@%p288 bra 	$L__BB0_260;
	mov.b32 	%r1259, %f204;
	shr.u32 	%r1260, %r1259, 23;
	st.local.u32 	[%rd5+24], %rd623;
	and.b32  	%r1261, %r1260, 31;
	and.b32  	%r1262, %r1260, 224;
	add.s32 	%r1263, %r1262, -128;
	shr.u32 	%r1264, %r1263, 5;
	mul.wide.u32 	%rd565, %r1264, 4;
	sub.s64 	%rd566, %rd5, %rd565;
	ld.local.u32 	%r1456, [%rd566+24];
	ld.local.u32 	%r1457, [%rd566+20];
	setp.eq.s32 	%p289, %r1261, 0;
	@%p289 bra 	$L__BB0_263;
	mov.b32 	%r1265, %f204;
	shr.u32 	%r1266, %r1265, 23;
	and.b32  	%r1267, %r1266, 31;
	shf.l.wrap.b32 	%r1456, %r1457, %r1456, %r1267;
	and.b32  	%r1268, %r1266, 224;
	add.s32 	%r1269, %r1268, -128;
	shr.u32 	%r1270, %r1269, 5;
	mul.wide.u32 	%rd567, %r1270, 4;
	sub.s64 	%rd568, %rd5, %rd567;
	ld.local.u32 	%r1271, [%rd568+16];
	shf.l.wrap.b32 	%r1457, %r1271, %r1457, %r1267;
$L__BB0_263:
	shr.u32 	%r1272, %r1456, 30;
	shf.l.wrap.b32 	%r1273, %r1457, %r1456, 2;
	shl.b32 	%r1274, %r1457, 2;
	shr.u32 	%r1275, %r1273, 31;
	add.s32 	%r1276, %r1275, %r1272;
	neg.s32 	%r1277, %r1276;
	mov.b32 	%r1278, %f204;
	setp.lt.s32 	%p290, %r1278, 0;
	selp.b32 	%r1458, %r1277, %r1276, %p290;
	xor.b32  	%r1279, %r1273, %r1278;
	shr.s32 	%r1280, %r1273, 31;
	xor.b32  	%r1281, %r1280, %r1273;
	xor.b32  	%r1282, %r1280, %r1274;
	cvt.u64.u32 	%rd569, %r1281;
	shl.b64 	%rd570, %rd569, 32;
	cvt.u64.u32 	%rd571, %r1282;
	or.b64  	%rd572, %rd570, %rd571;
	cvt.rn.f64.s64 	%fd61, %rd572;
	mul.f64 	%fd62, %fd61, 0d3BF921FB54442D19;
	cvt.rn.f32.f64 	%f1296, %fd62;
	neg.f32 	%f1297, %f1296;
	setp.lt.s32 	%p291, %r1279, 0;
	selp.f32 	%f1463, %f1297, %f1296, %p291;
$L__BB0_264:
	ld.param.f32 	%f1418, [stage_desempenho_param_4];
	ld.param.f32 	%f1407, [stage_desempenho_param_3];
	abs.f32 	%f220, %f204;
	setp.ltu.f32 	%p292, %f220, 0f47CE4780;
	mul.rn.f32 	%f1299, %f1463, %f1463;
	and.b32  	%r1284, %r1458, 1;
	setp.eq.b32 	%p293, %r1284, 1;
	selp.f32 	%f1300, 0f3F800000, %f1463, %p293;
	fma.rn.f32 	%f1301, %f1299, %f1300, 0f00000000;
	fma.rn.f32 	%f1302, %f1299, 0f37CBAC00, 0fBAB607ED;
	selp.f32 	%f1303, %f1302, 0fB94D4153, %p293;
	selp.f32 	%f1304, 0f3D2AAABB, 0f3C0885E4, %p293;
	fma.rn.f32 	%f1305, %f1303, %f1299, %f1304;
	selp.f32 	%f1306, 0fBEFFFFFF, 0fBE2AAAA8, %p293;
	fma.rn.f32 	%f1307, %f1305, %f1299, %f1306;
	fma.rn.f32 	%f1308, %f1307, %f1301, %f1300;
	and.b32  	%r1285, %r1458, 2;
	setp.eq.s32 	%p294, %r1285, 0;
	mov.f32 	%f1309, 0f00000000;
	sub.f32 	%f1310, %f1309, %f1308;
	selp.f32 	%f1311, %f1308, %f1310, %p294;
	fma.rn.f32 	%f1312, %f127, %f200, %f1448;
	mul.f32 	%f1313, %f19, %f1312;
	mul.f32 	%f1314, %f1312, %f1313;
	fma.rn.f32 	%f1315, %f127, %f201, %f1447;
	mul.f32 	%f1316, %f1315, %f1315;
	fma.rn.f32 	%f1317, %f1312, %f1312, %f1316;
	mul.f32 	%f1318, %f1418, %f1317;
	sub.f32 	%f1319, %f1407, %f1318;
	mul.f32 	%f1320, %f126, %f1319;
	fma.rn.f32 	%f1321, %f128, %f1314, %f1320;
	mul.f32 	%f221, %f1321, %f1311;
	@%p292 bra 	$L__BB0_272;
	setp.neu.f32 	%p295, %f220, 0f7F800000;
	@%p295 bra 	$L__BB0_267;
	mov.f32 	%f1324, 0f00000000;
	mul.rn.f32 	%f1464, %f204, %f1324;
	mov.b32 	%r1462, 0;
	bra.uni 	$L__BB0_272;
$L__BB0_267:
	mov.b32 	%r401, %f204;
	mov.b64 	%rd624, 0;
	mov.b32 	%r1459, 0;
$L__BB0_268:
	.pragma "nounroll";
	mul.wide.u32 	%rd574, %r1459, 4;
	add.s64 	%rd576, %rd575, %rd574;
	ld.global.nc.u32 	%r1287, [%rd576];
	shl.b32 	%r1288, %r401, 8;
	or.b32  	%r1289, %r1288, -2147483648;
	mad.wide.u32 	%rd577, %r1287, %r1289, %rd624;
	shr.u64 	%rd624, %rd577, 32;
	add.s64 	%rd578, %rd4, %rd574;
	st.local.u32 	[%rd578], %rd577;
	add.s32 	%r1459, %r1459, 1;
	setp.ne.s32 	%p296, %r1459, 6;
	@%p296 bra 	$L__BB0_268;
	shr.u32 	%r1290, %r401, 23;
	st.local.u32 	[%rd4+24], %rd624;
	and.b32  	%r1291, %r1290, 31;
	and.b32  	%r1292, %r1290, 224;
	add.s32 	%r1293, %r1292, -128;
	shr.u32 	%r1294, %r1293, 5;
	mul.wide.u32 	%rd579, %r1294, 4;
	sub.s64 	%rd580, %rd4, %rd579;
	ld.local.u32 	%r1460, [%rd580+24];
	ld.local.u32 	%r1461, [%rd580+20];
	setp.eq.s32 	%p297, %r1291, 0;
	@%p297 bra 	$L__BB0_271;
	shr.u32 	%r1295, %r401, 23;
	and.b32  	%r1296, %r1295, 31;
	shf.l.wrap.b32 	%r1460, %r1461, %r1460, %r1296;
	and.b32  	%r1297, %r1295, 224;
	add.s32 	%r1298, %r1297, -128;
	shr.u32 	%r1299, %r1298, 5;
	mul.wide.u32 	%rd581, %r1299, 4;
	sub.s64 	%rd582, %rd4, %rd581;
	ld.local.u32 	%r1300, [%rd582+16];
	shf.l.wrap.b32 	%r1461, %r1300, %r1461, %r1296;
$L__BB0_271:
	shr.u32 	%r1301, %r1460, 30;
	shf.l.wrap.b32 	%r1302, %r1461, %r1460, 2;
	shl.b32 	%r1303, %r1461, 2;
	shr.u32 	%r1304, %r1302, 31;
	add.s32 	%r1305, %r1304, %r1301;
	neg.s32 	%r1306, %r1305;
	setp.lt.s32 	%p298, %r401, 0;
	selp.b32 	%r1462, %r1306, %r1305, %p298;
	xor.b32  	%r1307, %r1302, %r401;
	shr.s32 	%r1308, %r1302, 31;
	xor.b32  	%r1309, %r1308, %r1302;
	xor.b32  	%r1310, %r1308, %r1303;
	cvt.u64.u32 	%rd583, %r1309;
	shl.b64 	%rd584, %rd583, 32;
	cvt.u64.u32 	%rd585, %r1310;
	or.b64  	%rd586, %rd584, %rd585;
	cvt.rn.f64.s64 	%fd63, %rd586;
	mul.f64 	%fd64, %fd63, 0d3BF921FB54442D19;
	cvt.rn.f32.f64 	%f1322, %fd64;
	neg.f32 	%f1323, %f1322;
	setp.lt.s32 	%p299, %r1307, 0;
	selp.f32 	%f1464, %f1323, %f1322, %p299;
$L__BB0_272:
	ld.param.f32 	%f1393, [stage_desempenho_param_1];
	add.s32 	%r1312, %r1462, 1;
	mul.rn.f32 	%f1325, %f1464, %f1464;
	and.b32  	%r1313, %r1462, 1;
	setp.eq.b32 	%p300, %r1313, 1;
	selp.f32 	%f1326, %f1464, 0f3F800000, %p300;
	fma.rn.f32 	%f1327, %f1325, %f1326, 0f00000000;
	fma.rn.f32 	%f1328, %f1325, 0f37CBAC00, 0fBAB607ED;
	selp.f32 	%f1329, 0fB94D4153, %f1328, %p300;
	selp.f32 	%f1330, 0f3C0885E4, 0f3D2AAABB, %p300;
	fma.rn.f32 	%f1331, %f1329, %f1325, %f1330;
	selp.f32 	%f1332, 0fBE2AAAA8, 0fBEFFFFFF, %p300;
	fma.rn.f32 	%f1333, %f1331, %f1325, %f1332;
	fma.rn.f32 	%f1334, %f1333, %f1327, %f1326;
	and.b32  	%r1314, %r1312, 2;
	setp.eq.s32 	%p301, %r1314, 0;
	mov.f32 	%f1335, 0f00000000;
	sub.f32 	%f1336, %f1335, %f1334;
	selp.f32 	%f1337, %f1334, %f1336, %p301;
	fma.rn.f32 	%f1338, %f127, %f200, %f1448;
	mul.f32 	%f1339, %f16, %f1338;
	mul.f32 	%f1340, %f1338, %f1339;
	mul.f32 	%f1341, %f126, %f1340;
	fma.rn.f32 	%f1342, %f1341, %f1337, %f221;
	sub.f32 	%f1343, %f1342, %f1393;
	setp.gt.f32 	%p302, %f1338, 0f00000000;
	selp.f32 	%f1344, 0f3F800000, 0f00000000, %p302;
	div.rn.f32 	%f1345, %f216, %f1338;
	div.rn.f32 	%f1346, %f1343, %f1338;
	fma.rn.f32 	%f1347, %f177, 0f40000000, %f154;
	fma.rn.f32 	%f1348, %f178, 0f40000000, %f155;
	fma.rn.f32 	%f1349, %f179, 0f40000000, %f156;
	fma.rn.f32 	%f1350, %f200, 0f40000000, %f1347;
	fma.rn.f32 	%f1351, %f201, 0f40000000, %f1348;
	fma.rn.f32 	%f1352, %f202, 0f40000000, %f1349;
	fma.rn.f32 	%f1353, %f1345, %f1344, %f1350;
	fma.rn.f32 	%f1354, %f1346, %f1344, %f1351;
	fma.rn.f32 	%f1355, %f203, %f1344, %f1352;
	fma.rn.f32 	%f1448, %f129, %f1353, %f1448;
	fma.rn.f32 	%f1447, %f129, %f1354, %f1447;
	fma.rn.f32 	%f1446, %f129, %f1355, %f1446;
	add.s32 	%r1398, %r1398, 1;
	setp.ne.s32 	%p303, %r1398, 100;
	@%p303 bra 	$L__BB0_144;
	max.f32 	%f1356, %f1446, 0f00000000;
	add.f32 	%f1357, %f1356, 0fBF666666;
	mul.f32 	%f1358, %f1443, %f1357;
	setp.lt.f32 	%p304, %f1358, 0f00000000;
	setp.geu.f32 	%p305, %f1358, 0f00000000;
	selp.f32 	%f1359, 0f3F800000, 0f00000000, %p305;
	sub.f32 	%f1360, %f1444, %f1445;
	fma.rn.f32 	%f1361, %f1360, 0f3F000000, %f1445;
	selp.f32 	%f1362, 0f3F800000, 0f00000000, %p304;
	mul.f32 	%f1363, %f1445, %f1362;
	fma.rn.f32 	%f1445, %f1361, %f1359, %f1363;
	mul.f32 	%f1364, %f1444, %f1359;
	fma.rn.f32 	%f1444, %f1361, %f1362, %f1364;
	mul.f32 	%f1365, %f1443, %f1362;
	fma.rn.f32 	%f1443, %f1357, %f1359, %f1365;
	add.s32 	%r1397, %r1397, 1;
	setp.ne.s32 	%p306, %r1397, 8;
	@%p306 bra 	$L__BB0_143;
	ld.param.f32 	%f1423, [stage_desempenho_param_8];
	ld.param.f32 	%f1422, [stage_desempenho_param_7];
	ld.param.f32 	%f1421, [stage_desempenho_param_6];
	ld.param.f32 	%f1394, [stage_desempenho_param_1];
	ld.param.u64 	%rd590, [stage_desempenho_param_0];
	cvta.to.global.u64 	%rd587, %rd590;
	setp.gt.f32 	%p307, %f1443, 0f00000000;
	selp.f32 	%f1366, 0f3F800000, 0f00000000, %p307;
	sub.f32 	%f1367, %f1444, %f1445;
	fma.rn.f32 	%f1368, %f1367, 0f3F000000, %f1445;
	setp.le.f32 	%p308, %f1443, 0f00000000;
	selp.f32 	%f1369, 0f3F800000, 0f00000000, %p308;
	mul.f32 	%f1370, %f1394, %f1369;
	fma.rn.f32 	%f1371, %f1368, %f1366, %f1370;
	div.rn.f32 	%f1372, %f1371, %f1394;
	add.f32 	%f1373, %f1421, 0fC0800000;
	add.f32 	%f1374, %f1422, 0fC4160000;
	div.rn.f32 	%f1375, %f1372, %f1423;
	add.f32 	%f1376, %f1375, 0fBF800000;
	mul.f32 	%f1377, %f1376, 0f41C80000;
	cvt.f64.f32 	%fd65, %f1377;
	setp.gt.f32 	%p309, %f1373, 0f3D4CCCCD;
	selp.f32 	%f1378, 0f41A00000, 0f00000000, %p309;
	fma.rn.f32 	%f1379, %f1373, 0f42C80000, %f1378;
	cvt.f64.f32 	%fd66, %f1379;
	max.f64 	%fd67, %fd66, 0d0000000000000000;
	sub.f64 	%fd68, %fd65, %fd67;
	mul.f32 	%f1380, %f1374, 0f3F000000;
	max.f32 	%f1381, %f1380, 0f00000000;
	cvt.f64.f32 	%fd69, %f1381;
	sub.f64 	%fd70, %fd68, %fd69;
	max.f64 	%fd71, %fd70, 0d0000000000000000;
	cvt.rn.f32.f64 	%f1382, %fd71;
	mov.u32 	%r1315, %ctaid.x;
	mov.u32 	%r1316, %ntid.x;
	mov.u32 	%r1317, %tid.x;
	mad.lo.s32 	%r1318, %r1315, %r1316, %r1317;
	mul.wide.s32 	%rd588, %r1318, 4;
	add.s64 	%rd589, %rd587, %rd588;
	st.global.f32 	[%rd589], %f1382;
	ret;

}


// ===== COMPILED SASS (sm_100) =====

	.target	sm_100

	.elftype	@"ET_EXEC"


//--------------------- .note.nv.tkinfo           --------------------------
	.section	.note.nv.tkinfo,"",@"SHT_NOTE"
	.sectionflags	@"SHF_NOTE_NV_TKINFO"
	.tkinfo
        /*0018*/ 	.word	0x00000002
        /*0030*/ 	.string	""
        /*0030*/ 	.string	"ptxas"
        /*0030*/ 	.string	"Cuda compilation tools, release 13.0, V13.0.88"
        /*0030*/ 	.string	"Build cuda_13.0.r13.0/compiler.36424714_0"
        /*0030*/ 	.string	"-arch sm_100 -m 64 "



//--------------------- .note.nv.cuinfo           --------------------------
	.section	.note.nv.cuinfo,"",@"SHT_NOTE"
	.sectionflags	@"SHF_NOTE_NV_CUINFO"
        /*0018*/ 	.short	0x0002
        /*001a*/ 	.short	0x0064
        /*001c*/ 	.short	0x0082
	.zero		2


//--------------------- .nv.info                  --------------------------
	.section	.nv.info,"",@"SHT_CUDA_INFO"
	.align	4


	//----- nvinfo : EIATTR_REGCOUNT
	.align		4
        /*0000*/ 	.byte	0x04, 0x2f
        /*0002*/ 	.short	(.L_2 - .L_1)
	.align		4
.L_1:
        /*0004*/ 	.word	index@(stage_desempenho)
        /*0008*/ 	.word	0x00000036


	//----- nvinfo : EIATTR_FRAME_SIZE
	.align		4
.L_2:
        /*000c*/ 	.byte	0x04, 0x11
        /*000e*/ 	.short	(.L_4 - .L_3)
	.align		4
.L_3:
        /*0010*/ 	.word	index@($__internal_1_$__cuda_sm3x_div_rn_noftz_f32_slowpath)
        /*0014*/ 	.word	0x00000020


	//----- nvinfo : EIATTR_FRAME_SIZE
	.align		4
.L_4:
        /*0018*/ 	.byte	0x04, 0x11
        /*001a*/ 	.short	(.L_6 - .L_5)
	.align		4
.L_5:
        /*001c*/ 	.word	index@($__internal_0_$__cuda_sm20_sqrt_rn_f32_slowpath)
        /*0020*/ 	.word	0x00000020


	//----- nvinfo : EIATTR_FRAME_SIZE
	.align		4
.L_6:
        /*0024*/ 	.byte	0x04, 0x11
        /*0026*/ 	.short	(.L_8 - .L_7)
	.align		4
.L_7:
        /*0028*/ 	.word	index@(stage_desempenho)
        /*002c*/ 	.word	0x00000020


	//----- nvinfo : EIATTR_MIN_STACK_SIZE
	.align		4
.L_8:
        /*0030*/ 	.byte	0x04, 0x12
        /*0032*/ 	.short	(.L_10 - .L_9)
	.align		4
.L_9:
        /*0034*/ 	.word	index@(stage_desempenho)
        /*0038*/ 	.word	0x00000020
.L_10:


//--------------------- .nv.compat                --------------------------
	.section	.nv.compat,"",@"SHT_CUDA_COMPAT_INFO"
	.align	4
        /*0000*/ 	.byte	0x02, 0x09, 0x00, 0x00, 0x02, 0x02, 0x01, 0x00, 0x02, 0x05, 0x05, 0x00, 0x03, 0x07, 0x01, 0x01
        /*0010*/ 	.byte	0x02, 0x03, 0x00, 0x00, 0x02, 0x06, 0x01, 0x00, 0x04, 0x0b, 0x08, 0x00, 0x01, 0x00, 0x00, 0x00
        /*0020*/ 	.byte	0x00, 0x00, 0x00, 0x00


//--------------------- .nv.info.stage_desempenho --------------------------
	.section	.nv.info.stage_desempenho,"",@"SHT_CUDA_INFO"
	.sectionflags	@""
	.align	4


	//----- nvinfo : EIATTR_CUDA_API_VERSION
	.align		4
        /*0000*/ 	.byte	0x04, 0x37
        /*0002*/ 	.short	(.L_12 - .L_11)
.L_11:
        /*0004*/ 	.word	0x00000082


	//----- nvinfo : EIATTR_KPARAM_INFO
	.align		4
.L_12:
        /*0008*/ 	.byte	0x04, 0x17
        /*000a*/ 	.short	(.L_14 - .L_13)
.L_13:
        /*000c*/ 	.word	0x00000000
        /*0010*/ 	.short	0x000e
        /*0012*/ 	.short	0x0068
        /*0014*/ 	.byte	0x00, 0xf0, 0x11, 0x00


	//----- nvinfo : EIATTR_KPARAM_INFO
	.align		4
.L_14:
        /*0018*/ 	.byte	0x04, 0x17
        /*001a*/ 	.short	(.L_16 - .L_15)
.L_15:
        /*001c*/ 	.word	0x00000000
        /*0020*/ 	.short	0x000d
        /*0022*/ 	.short	0x0060
        /*0024*/ 	.byte	0x00, 0xf5, 0x21, 0x00


	//----- nvinfo : EIATTR_KPARAM_INFO
	.align		4
.L_16:
        /*0028*/ 	.byte	0x04, 0x17
        /*002a*/ 	.short	(.L_18 - .L_17)
.L_17:
        /*002c*/ 	.word	0x00000000
        /*0030*/ 	.short	0x000c
        /*0032*/ 	.short	0x0058
        /*0034*/ 	.byte	0x00, 0xf5, 0x21, 0x00


	//----- nvinfo : EIATTR_KPARAM_INFO
	.align		4
.L_18:
        /*0038*/ 	.byte	0x04, 0x17
        /*003a*/ 	.short	(.L_20 - .L_19)
.L_19:
        /*003c*/ 	.word	0x00000000
        /*0040*/ 	.short	0x000b
        /*0042*/ 	.short	0x0050
        /*0044*/ 	.byte	0x00, 0xf5, 0x21, 0x00


	//----- nvinfo : EIATTR_KPARAM_INFO
	.align		4
.L_20:
        /*0048*/ 	.byte	0x04, 0x17
        /*004a*/ 	.short	(.L_22 - .L_21)
.L_21:
        /*004c*/ 	.word	0x00000000
        /*0050*/ 	.short	0x000a
        /*0052*/ 	.short	0x0040
        /*0054*/ 	.byte	0x00, 0xf0, 0x41, 0x00


	//----- nvinfo : EIATTR_KPARAM_INFO
	.align		4
.L_22:
        /*0058*/ 	.byte	0x04, 0x17
        /*005a*/ 	.short	(.L_24 - .L_23)
.L_23:
        /*005c*/ 	.word	0x00000000
        /*0060*/ 	.short	0x0009
        /*0062*/ 	.short	0x0030
        /*0064*/ 	.byte	0x00, 0xf0, 0x41, 0x00


	//----- nvinfo : EIATTR_KPARAM_INFO
	.align		4
.L_24:
        /*0068*/ 	.byte	0x04, 0x17
        /*006a*/ 	.short	(.L_26 - .L_25)
.L_25:
        /*006c*/ 	.word	0x00000000
        /*0070*/ 	.short	0x0008
        /*0072*/ 	.short	0x0024
        /*0074*/ 	.byte	0x00, 0xf0, 0x11, 0x00


	//----- nvinfo : EIATTR_KPARAM_INFO
	.align		4
.L_26:
        /*0078*/ 	.byte	0x04, 0x17
        /*007a*/ 	.short	(.L_28 - .L_27)
.L_27:
        /*007c*/ 	.word	0x00000000
        /*0080*/ 	.short	0x0007
        /*0082*/ 	.short	0x0020
        /*0084*/ 	.byte	0x00, 0xf0, 0x11, 0x00


	//----- nvinfo : EIATTR_KPARAM_INFO
	.align		4
.L_28:
        /*0088*/ 	.byte	0x04, 0x17
        /*008a*/ 	.short	(.L_30 - .L_29)
.L_29:
        /*008c*/ 	.word	0x00000000
        /*0090*/ 	.short	0x0006
        /*0092*/ 	.short	0x001c
        /*0094*/ 	.byte	0x00, 0xf0, 0x11, 0x00


	//----- nvinfo : EIATTR_KPARAM_INFO
	.align		4
.L_30:
        /*0098*/ 	.byte	0x04, 0x17
        /*009a*/ 	.short	(.L_32 - .L_31)
.L_31:
        /*009c*/ 	.word	0x00000000
        /*00a0*/ 	.short	0x0005
        /*00a2*/ 	.short	0x0018
        /*00a4*/ 	.byte	0x00, 0xf0, 0x11, 0x00


	//----- nvinfo : EIATTR_KPARAM_INFO
	.align		4
.L_32:
        /*00a8*/ 	.byte	0x04, 0x17
        /*00aa*/ 	.short	(.L_34 - .L_33)
.L_33:
        /*00ac*/ 	.word	0x00000000
        /*00b0*/ 	.short	0x0004
        /*00b2*/ 	.short	0x0014
        /*00b4*/ 	.byte	0x00, 0xf0, 0x11, 0x00


	//----- nvinfo : EIATTR_KPARAM_INFO
	.align		4
.L_34:
        /*00b8*/ 	.byte	0x04, 0x17
        /*00ba*/ 	.short	(.L_36 - .L_35)
.L_35:
        /*00bc*/ 	.word	0x00000000
        /*00c0*/ 	.short	0x0003
        /*00c2*/ 	.short	0x0010
        /*00c4*/ 	.byte	0x00, 0xf0, 0x11, 0x00


	//----- nvinfo : EIATTR_KPARAM_INFO
	.align		4
.L_36:
        /*00c8*/ 	.byte	0x04, 0x17
        /*00ca*/ 	.short	(.L_38 - .L_37)
.L_37:
        /*00cc*/ 	.word	0x00000000
        /*00d0*/ 	.short	0x0002
        /*00d2*/ 	.short	0x000c
        /*00d4*/ 	.byte	0x00, 0xf0, 0x11, 0x00


	//----- nvinfo : EIATTR_KPARAM_INFO
	.align		4
.L_38:
        /*00d8*/ 	.byte	0x04, 0x17
        /*00da*/ 	.short	(.L_40 - .L_39)
.L_39:
        /*00dc*/ 	.word	0x00000000
        /*00e0*/ 	.short	0x0001
        /*00e2*/ 	.short	0x0008
        /*00e4*/ 	.byte	0x00, 0xf0, 0x11, 0x00


	//----- nvinfo : EIATTR_KPARAM_INFO
	.align		4
.L_40:
        /*00e8*/ 	.byte	0x04, 0x17
        /*00ea*/ 	.short	(.L_42 - .L_41)
.L_41:
        /*00ec*/ 	.word	0x00000000
        /*00f0*/ 	.short	0x0000
        /*00f2*/ 	.short	0x0000
        /*00f4*/ 	.byte	0x00, 0xf5, 0x21, 0x00


	//----- nvinfo : EIATTR_SPARSE_MMA_MASK
	.align		4
.L_42:
        /*00f8*/ 	.byte	0x03, 0x50
        /*00fa*/ 	.short	0x0000


	//----- nvinfo : EIATTR_MAXREG_COUNT
	.align		4
        /*00fc*/ 	.byte	0x03, 0x1b
        /*00fe*/ 	.short	0x00ff


	//----- nvinfo : EIATTR_EXTERNS
	.align		4
        /*0100*/ 	.byte	0x04, 0x0f
        /*0102*/ 	.short	(.L_44 - .L_43)


	//   ....[0]....
	.align		4
.L_43:
        /*0104*/ 	.word	index@(malloc)


	//----- nvinfo : EIATTR_MERCURY_ISA_VERSION
	.align		4
.L_44:
        /*0108*/ 	.byte	0x03, 0x5f
        /*010a*/ 	.short	0x0101


	//----- nvinfo : EIATTR_VRC_CTA_INIT_COUNT
	.align		4
        /*010c*/ 	.byte	0x02, 0x4a
	.zero		1
	.zero		1


	//----- nvinfo : EIATTR_SYSCALL_OFFSETS
	.align		4
        /*0110*/ 	.byte	0x04, 0x46
        /*0112*/ 	.short	(.L_46 - .L_45)


	//   ....[0]....
.L_45:
        /*0114*/ 	.word	0x00000100


	//----- nvinfo : EIATTR_EXIT_INSTR_OFFSETS
	.align		4
.L_46:
        /*0118*/ 	.byte	0x04, 0x1c
        /*011a*/ 	.short	(.L_48 - .L_47)


	//   ....[0]....
.L_47:
        /*011c*/ 	.word	0x00011790


	//----- nvinfo : EIATTR_CRS_STACK_SIZE
	.align		4
.L_48:
        /*0120*/ 	.byte	0x04, 0x1e
        /*0122*/ 	.short	(.L_50 - .L_49)
.L_49:
        /*0124*/ 	.word	0x00000000


	//----- nvinfo : EIATTR_CBANK_PARAM_SIZE
	.align		4
.L_50:
        /*0128*/ 	.byte	0x03, 0x19
        /*012a*/ 	.short	0x006c


	//----- nvinfo : EIATTR_PARAM_CBANK
	.align		4
        /*012c*/ 	.byte	0x04, 0x0a
        /*012e*/ 	.short	(.L_52 - .L_51)
	.align		4
.L_51:
        /*0130*/ 	.word	index@(.nv.constant0.stage_desempenho)
        /*0134*/ 	.short	0x0380
        /*0136*/ 	.short	0x006c


	//----- nvinfo : EIATTR_SW_WAR
	.align		4
.L_52:
        /*0138*/ 	.byte	0x04, 0x36
        /*013a*/ 	.short	(.L_54 - .L_53)
.L_53:
        /*013c*/ 	.word	0x00000008
.L_54:


//--------------------- .nv.callgraph             --------------------------
	.section	.nv.callgraph,"",@"SHT_CUDA_CALLGRAPH"
	.align	4
	.sectionentsize	8
	.align		4
        /*0000*/ 	.word	0x00000000
	.align		4
        /*0004*/ 	.word	0xffffffff
	.align		4
        /*0008*/ 	.word	index@(stage_desempenho)
	.align		4
        /*000c*/ 	.word	index@(malloc)
	.align		4
        /*0010*/ 	.word	0x00000000
	.align		4
        /*0014*/ 	.word	0xfffffffe
	.align		4
        /*0018*/ 	.word	0x00000000
	.align		4
        /*001c*/ 	.word	0xfffffffd
	.align		4
        /*0020*/ 	.word	0x00000000
	.align		4
        /*0024*/ 	.word	0xfffffffc


//--------------------- .nv.constant4             --------------------------
	.section	.nv.constant4,"a",@progbits
	.align	8
	.align		8
.nv.constant4:
        /*0000*/ 	.dword	malloc
	.align		8
        /*0008*/ 	.dword	__cudart_i2opi_f


//--------------------- .text.stage_desempenho    --------------------------
	.section	.text.stage_desempenho,"ax",@progbits
	.align	128
        .global         stage_desempenho
        .type           stage_desempenho,@function
        .size           stage_desempenho,(.L_x_246 - stage_desempenho)
        .other          stage_desempenho,@"STO_CUDA_ENTRY STV_DEFAULT"
stage_desempenho:
.text.stage_desempenho:
[----:B------:R-:W0:Y:S01]  /*0000*/  LDC R1, c[0x0][0x37c] ;  /* 0x0000df00ff017b82 */ /* 0x000e220000000800 */
[----:B------:R-:W1:Y:S01]  /*0010*/  S2R R9, SR_TID.X ;  /* 0x0000000000097919 */ /* 0x000e620000002100 */
[----:B------:R-:W2:Y:S06]  /*0020*/  LDCU UR4, c[0x0][0x3e8] ;  /* 0x00007d00ff0477ac */ /* 0x000eac0008000800 */
[----:B------:R-:W1:Y:S01]  /*0030*/  S2UR UR6, SR_CTAID.X ;  /* 0x00000000000679c3 */ /* 0x000e620000002500 */
[----:B------:R-:W-:Y:S01]  /*0040*/  MOV R0, 0x0 ;  /* 0x0000000000007802 */ /* 0x000fe20000000f00 */
[----:B0-----:R-:W-:-:S06]  /*0050*/  VIADD R1, R1, 0xffffffe0 ;  /* 0xffffffe001017836 */ /* 0x001fcc0000000000 */
[----:B------:R-:W1:Y:S08]  /*0060*/  LDC R16, c[0x0][0x360] ;  /* 0x0000d800ff107b82 */ /* 0x000e700000000800 */
[----:B------:R0:W3:Y:S01]  /*0070*/  LDC.64 R2, c[0x4][R0] ;  /* 0x0100000000027b82 */ /* 0x0000e20000000a00 */
[----:B--2---:R-:W-:-:S06]  /*0080*/  UIMAD.WIDE UR4, UR4, 0x4, URZ ;  /* 0x00000004040478a5 */ /* 0x004fcc000f8e02ff */
[----:B------:R-:W-:Y:S01]  /*0090*/  IMAD.U32 R7, RZ, RZ, UR5 ;  /* 0x00000005ff077e24 */ /* 0x000fe2000f8e00ff */
[----:B------:R-:W-:Y:S01]  /*00a0*/  MOV R5, UR5 ;  /* 0x0000000500057c02 */ /* 0x000fe20008000f00 */
[----:B------:R-:W-:Y:S02]  /*00b0*/  IMAD.U32 R4, RZ, RZ, UR4 ;  /* 0x00000004ff047e24 */ /* 0x000fe4000f8e00ff */
[----:B------:R-:W-:Y:S01]  /*00c0*/  IMAD.U32 R6, RZ, RZ, UR4 ;  /* 0x00000004ff067e24 */ /* 0x000fe2000f8e00ff */
[----:B------:R-:W-:Y:S01]  /*00d0*/  MOV R5, R7 ;  /* 0x0000000700057202 */ /* 0x000fe20000000f00 */
[----:B01----:R-:W-:-:S07]  /*00e0*/  IMAD R16, R16, UR6, R9 ;  /* 0x0000000610107c24 */ /* 0x003fce000f8e0209 */
[----:B------:R-:W-:-:S07]  /*00f0*/  LEPC R20, `(.L_x_0) ;  /* 0x000000001014794e */ /* 0x000fce0000000000 */
[----:B---3--:R-:W-:Y:S05]  /*0100*/  CALL.ABS.NOINC R2 ;  /* 0x0000000002007343 */ /* 0x008fea0003c00000 */
.L_x_0:
[----:B------:R-:W0:Y:S08]  /*0110*/  LDC R13, c[0x0][0x3e8] ;  /* 0x0000fa00ff0d7b82 */ /* 0x000e300000000800 */
[----:B------:R-:W1:Y:S01]  /*0120*/  LDC.64 R6, c[0x0][0x358] ;  /* 0x0000d600ff067b82 */ /* 0x000e620000000a00 */
[----:B0-----:R-:W-:-:S13]  /*0130*/  ISETP.GE.AND P0, PT, R13, 0x1, PT ;  /* 0x000000010d00780c */ /* 0x001fda0003f06270 */
[----:B-1----:R-:W-:Y:S05]  /*0140*/  @!P0 BRA `(.L_x_1) ;  /* 0x0000002400b88947 */ /* 0x002fea0003800000 */
[----:B------:R-:W0:Y:S01]  /*0150*/  LDCU UR4, c[0x0][0x3e8] ;  /* 0x00007d00ff0477ac */ /* 0x000e220008000800 */
[C---:B------:R-:W-:Y:S02]  /*0160*/  ISETP.GE.U32.AND P1, PT, R13.reuse, 0x8, PT ;  /* 0x000000080d00780c */ /* 0x040fe40003f26070 */
[----:B------:R-:W-:-:S04]  /*0170*/  LOP3.LUT R24, R13, 0x7, RZ, 0xc0, !PT ;  /* 0x000000070d187812 */ /* 0x000fc800078ec0ff */
[----:B------:R-:W-:Y:S01]  /*0180*/  ISETP.NE.AND P0, PT, R24, RZ, PT ;  /* 0x000000ff1800720c */ /* 0x000fe20003f05270 */
[----:B0-----:R-:W-:-:S06]  /*0190*/  IMAD.U32 R0, RZ, RZ, UR4 ;  /* 0x00000004ff007e24 */ /* 0x001fcc000f8e00ff */
[----:B------:R-:W-:Y:S06]  /*01a0*/  @!P1 BRA `(.L_x_2) ;  /* 0x0000001400009947 */ /* 0x000fec0003800000 */
[----:B------:R-:W0:Y:S01]  /*01b0*/  LDC.64 R2, c[0x0][0x3e0] ;  /* 0x0000f800ff027b82 */ /* 0x000e220000000a00 */
[----:B------:R-:W-:Y:S01]  /*01c0*/  HFMA2 R12, -RZ, RZ, 0, 0 ;  /* 0x00000000ff0c7431 */ /* 0x000fe200000001ff */
[----:B------:R-:W-:Y:S01]  /*01d0*/  BSSY.RECONVERGENT B0, `(.L_x_2) ;  /* 0x000013d000007945 */ /* 0x000fe20003800200 */
[----:B------:R-:W-:Y:S01]  /*01e0*/  LOP3.LUT R13, R13, 0x7ffffff8, RZ, 0xc0, !PT ;  /* 0x7ffffff80d0d7812 */ /* 0x000fe200078ec0ff */
[----:B------:R-:W-:-:S04]  /*01f0*/  IMAD.U32 R0, RZ, RZ, UR4 ;  /* 0x00000004ff007e24 */ /* 0x000fc8000f8e00ff */
[----:B------:R-:W1:Y:S08]  /*0200*/  LDC.64 R8, c[0x0][0x3d0] ;  /* 0x0000f400ff087b82 */ /* 0x000e700000000a00 */
[----:B------:R-:W2:Y:S02]  /*0210*/  LDC.64 R10, c[0x0][0x3d8] ;  /* 0x0000f600ff0a7b82 */ /* 0x000ea40000000a00 */
.L_x_3:
[----:B------:R-:W-:Y:S01]  /*0220*/  R2UR UR4, R6 ;  /* 0x00000000060472ca */ /* 0x000fe200000e0000 */
[----:B------:R-:W-:Y:S01]  /*0230*/  VIADD R27, R0, 0xffffffff ;  /* 0xffffffff001b7836 */ /* 0x000fe20000000000 */
[----:B------:R-:W-:-:S03]  /*0240*/  R2UR UR5, R7 ;  /* 0x00000000070572ca */ /* 0x000fc600000e0000 */
[----:B0--3--:R-:W-:-:S10]  /*0250*/  IMAD.WIDE.U32 R14, R27, 0x4, R2 ;  /* 0x000000041b0e7825 */ /* 0x009fd400078e0002 */
[----:B------:R-:W3:Y:S01]  /*0260*/  LDG.E R29, desc[UR4][R14.64] ;  /* 0x000000040e1d7981 */ /* 0x000ee2000c1e1900 */
[----:B------:R-:W-:Y:S01]  /*0270*/  R2UR UR6, R6 ;  /* 0x00000000060672ca */ /* 0x000fe200000e0000 */
[----:B--2---:R-:W-:Y:S01]  /*0280*/  IMAD.WIDE.U32 R18, R27, 0x4, R10 ;  /* 0x000000041b127825 */ /* 0x004fe200078e000a */
[----:B------:R-:W-:-:S03]  /*0290*/  R2UR UR7, R7 ;  /* 0x00000000070772ca */ /* 0x000fc600000e0000 */
[----:B-1----:R-:W-:Y:S02]  /*02a0*/  IMAD.WIDE.U32 R20, R27, 0x4, R8 ;  /* 0x000000041b147825 */ /* 0x002fe400078e0008 */
[----:B------:R-:W2:Y:S08]  /*02b0*/  LDG.E R18, desc[UR4][R18.64] ;  /* 0x0000000412127981 */ /* 0x000eb0000c1e1900 */
[----:B------:R0:W2:Y:S02]  /*02c0*/  LDG.E R21, desc[UR6][R20.64] ;  /* 0x0000000614157981 */ /* 0x0000a4000c1e1900 */
[----:B0-----:R-:W-:-:S02]  /*02d0*/  IABS R20, R16 ;  /* 0x0000001000147213 */ /* 0x001fc40000000000 */
[-C--:B---3--:R-:W-:Y:S02]  /*02e0*/  IABS R23, R29.reuse ;  /* 0x0000001d00177213 */ /* 0x088fe40000000000 */
[----:B------:R-:W-:Y:S02]  /*02f0*/  IABS R19, R29 ;  /* 0x0000001d00137213 */ /* 0x000fe40000000000 */
[----:B------:R-:W0:Y:S08]  /*0300*/  I2F.RP R17, R23 ;  /* 0x0000001700117306 */ /* 0x000e300000209400 */
[----:B0-----:R-:W0:Y:S02]  /*0310*/  MUFU.RCP R17, R17 ;  /* 0x0000001100117308 */ /* 0x001e240000001000 */
[----:B0-----:R-:W-:-:S02]  /*0320*/  VIADD R14, R17, 0xffffffe ;  /* 0x0ffffffe110e7836 */ /* 0x001fc40000000000 */
[----:B------:R-:W-:-:S04]  /*0330*/  IMAD.MOV R17, RZ, RZ, -R19 ;  /* 0x000000ffff117224 */ /* 0x000fc800078e0a13 */
[----:B------:R0:W1:Y:S02]  /*0340*/  F2I.FTZ.U32.TRUNC.NTZ R15, R14 ;  /* 0x0000000e000f7305 */ /* 0x000064000021f000 */
[----:B0-----:R-:W-:Y:S01]  /*0350*/  IMAD.MOV.U32 R14, RZ, RZ, RZ ;  /* 0x000000ffff0e7224 */ /* 0x001fe200078e00ff */
[----:B-1----:R-:W-:-:S05]  /*0360*/  IADD3 R22, PT, PT, RZ, -R15, RZ ;  /* 0x8000000fff167210 */ /* 0x002fca0007ffe0ff */
[----:B------:R-:W-:-:S04]  /*0370*/  IMAD R25, R22, R23, RZ ;  /* 0x0000001716197224 */ /* 0x000fc800078e02ff */
[----:B------:R-:W-:-:S06]  /*0380*/  IMAD.HI.U32 R15, R15, R25, R14 ;  /* 0x000000190f0f7227 */ /* 0x000fcc00078e000e */
[----:B------:R-:W-:-:S04]  /*0390*/  IMAD.HI.U32 R15, R15, R20, RZ ;  /* 0x000000140f0f7227 */ /* 0x000fc800078e00ff */
[----:B------:R-:W-:-:S05]  /*03a0*/  IMAD R14, R15, R17, R20 ;  /* 0x000000110f0e7224 */ /* 0x000fca00078e0214 */
[----:B------:R-:W-:-:S13]  /*03b0*/  ISETP.GT.U32.AND P3, PT, R23, R14, PT ;  /* 0x0000000e1700720c */ /* 0x000fda0003f64070 */
[-C--:B------:R-:W-:Y:S01]  /*03c0*/  @!P3 IADD3 R14, PT, PT, R14, -R23.reuse, RZ ;  /* 0x800000170e0eb210 */ /* 0x080fe20007ffe0ff */
[----:B------:R-:W-:Y:S01]  /*03d0*/  @!P3 VIADD R15, R15, 0x1 ;  /* 0x000000010f0fb836 */ /* 0x000fe20000000000 */
[----:B------:R-:W-:Y:S02]  /*03e0*/  ISETP.NE.AND P3, PT, R29, RZ, PT ;  /* 0x000000ff1d00720c */ /* 0x000fe40003f65270 */
[----:B------:R-:W-:Y:S02]  /*03f0*/  ISETP.GE.U32.AND P1, PT, R14, R23, PT ;  /* 0x000000170e00720c */ /* 0x000fe40003f26070 */
[----:B------:R-:W-:-:S04]  /*0400*/  LOP3.LUT R14, R16, R29, RZ, 0x3c, !PT ;  /* 0x0000001d100e7212 */ /* 0x000fc800078e3cff */
[----:B------:R-:W-:-:S07]  /*0410*/  ISETP.GE.AND P2, PT, R14, RZ, PT ;  /* 0x000000ff0e00720c */ /* 0x000fce0003f46270 */
[----:B------:R-:W-:-:S05]  /*0420*/  @P1 VIADD R15, R15, 0x1 ;  /* 0x000000010f0f1836 */ /* 0x000fca0000000000 */
[----:B------:R-:W-:-:S05]  /*0430*/  MOV R31, R15 ;  /* 0x0000000f001f7202 */ /* 0x000fca0000000f00 */
[----:B------:R-:W-:Y:S01]  /*0440*/  @!P2 IMAD.MOV R31, RZ, RZ, -R31 ;  /* 0x000000ffff1fa224 */ /* 0x000fe200078e0a1f */
[----:B------:R-:W-:-:S05]  /*0450*/  @!P3 LOP3.LUT R31, RZ, R29, RZ, 0x33, !PT ;  /* 0x0000001dff1fb212 */ /* 0x000fca00078e33ff */
[----:B------:R-:W-:-:S04]  /*0460*/  IMAD.MOV R15, RZ, RZ, -R31 ;  /* 0x000000ffff0f7224 */ /* 0x000fc800078e0a1f */
[----:B------:R-:W-:Y:S01]  /*0470*/  IMAD R16, R29, R15, R16 ;  /* 0x0000000f1d107224 */ /* 0x000fe200078e0210 */
[----:B------:R-:W-:Y:S01]  /*0480*/  IADD3 R29, PT, PT, R0, -0x2, RZ ;  /* 0xfffffffe001d7810 */ /* 0x000fe20007ffe0ff */
[----:B------:R-:W-:-:S03]  /*0490*/  IMAD.WIDE.U32 R14, R27, 0x4, R4 ;  /* 0x000000041b0e7825 */ /* 0x000fc600078e0004 */
[----:B------:R-:W-:-:S05]  /*04a0*/  I2FP.F32.S32 R16, R16 ;  /* 0x0000001000107245 */ /* 0x000fca0000201400 */
[----:B--2---:R-:W-:Y:S01]  /*04b0*/  FFMA R23, R21, R16, R18 ;  /* 0x0000001015177223 */ /* 0x004fe20000000012 */
[----:B------:R-:W-:-:S04]  /*04c0*/  IMAD.WIDE.U32 R16, R29, 0x4, R2 ;  /* 0x000000041d107825 */ /* 0x000fc800078e0002 */
[----:B------:R0:W-:Y:S04]  /*04d0*/  ST.E desc[UR4][R14.64], R23 ;  /* 0x000000170e007985 */ /* 0x0001e8000c101904 */
[----:B------:R-:W2:Y:S01]  /*04e0*/  LDG.E R26, desc[UR6][R16.64] ;  /* 0x00000006101a7981 */ /* 0x000ea2000c1e1900 */
[----:B------:R-:W-:-:S04]  /*04f0*/  IMAD.WIDE.U32 R18, R29, 0x4, R10 ;  /* 0x000000041d127825 */ /* 0x000fc800078e000a */
[----:B------:R-:W-:Y:S02]  /*0500*/  IMAD.WIDE.U32 R20, R29, 0x4, R8 ;  /* 0x000000041d147825 */ /* 0x000fe400078e0008 */
[----:B------:R1:W3:Y:S04]  /*0510*/  LDG.E R18, desc[UR4][R18.64] ;  /* 0x0000000412127981 */ /* 0x0002e8000c1e1900 */
[----:B------:R-:W3:Y:S01]  /*0520*/  LDG.E R21, desc[UR6][R20.64] ;  /* 0x0000000614157981 */ /* 0x000ee2000c1e1900 */
[-C--:B--2---:R-:W-:Y:S02]  /*0530*/  IABS R25, R26.reuse ;  /* 0x0000001a00197213 */ /* 0x084fe40000000000 */
[----:B-1----:R-:W-:Y:S02]  /*0540*/  IABS R19, R26 ;  /* 0x0000001a00137213 */ /* 0x002fe40000000000 */
[----:B------:R-:W1:Y:S08]  /*0550*/  I2F.RP R22, R25 ;  /* 0x0000001900167306 */ /* 0x000e700000209400 */
[----:B-1----:R-:W0:Y:S02]  /*0560*/  MUFU.RCP R22, R22 ;  /* 0x0000001600167308 */ /* 0x002e240000001000 */
[----:B0-----:R-:W-:-:S06]  /*0570*/  VIADD R14, R22, 0xffffffe ;  /* 0x0ffffffe160e7836 */ /* 0x001fcc0000000000 */
[----:B------:R0:W1:Y:S02]  /*0580*/  F2I.FTZ.U32.TRUNC.NTZ R15, R14 ;  /* 0x0000000e000f7305 */ /* 0x000064000021f000 */
[----:B0-----:R-:W-:Y:S01]  /*0590*/  MOV R14, RZ ;  /* 0x000000ff000e7202 */ /* 0x001fe20000000f00 */
[----:B-1----:R-:W-:-:S04]  /*05a0*/  IMAD.MOV R16, RZ, RZ, -R15 ;  /* 0x000000ffff107224 */ /* 0x002fc800078e0a0f */
[----:B------:R-:W-:Y:S01]  /*05b0*/  IMAD R17, R16, R25, RZ ;  /* 0x0000001910117224 */ /* 0x000fe200078e02ff */
[----:B------:R-:W-:-:S03]  /*05c0*/  IABS R16, R31 ;  /* 0x0000001f00107213 */ /* 0x000fc60000000000 */
[----:B------:R-:W-:-:S04]  /*05d0*/  IMAD.HI.U32 R15, R15, R17, R14 ;  /* 0x000000110f0f7227 */ /* 0x000fc800078e000e */
[----:B------:R-:W-:Y:S02]  /*05e0*/  IMAD.MOV R17, RZ, RZ, -R19 ;  /* 0x000000ffff117224 */ /* 0x000fe400078e0a13 */
[----:B------:R-:W-:-:S04]  /*05f0*/  IMAD.HI.U32 R15, R15, R16, RZ ;  /* 0x000000100f0f7227 */ /* 0x000fc800078e00ff */
[----:B------:R-:W-:-:S05]  /*0600*/  IMAD R14, R15, R17, R16 ;  /* 0x000000110f0e7224 */ /* 0x000fca00078e0210 */
[----:B------:R-:W-:-:S13]  /*0610*/  ISETP.GT.U32.AND P3, PT, R25, R14, PT ;  /* 0x0000000e1900720c */ /* 0x000fda0003f64070 */
[----:B------:R-:W-:Y:S01]  /*0620*/  @!P3 IMAD.IADD R14, R14, 0x1, -R25 ;  /* 0x000000010e0eb824 */ /* 0x000fe200078e0a19 */
[----:B------:R-:W-:Y:S02]  /*0630*/  @!P3 IADD3 R15, PT, PT, R15, 0x1, RZ ;  /* 0x000000010f0fb810 */ /* 0x000fe40007ffe0ff */
[----:B------:R-:W-:Y:S02]  /*0640*/  ISETP.NE.AND P3, PT, R26, RZ, PT ;  /* 0x000000ff1a00720c */ /* 0x000fe40003f65270 */
[----:B------:R-:W-:Y:S02]  /*0650*/  ISETP.GE.U32.AND P1, PT, R14, R25, PT ;  /* 0x000000190e00720c */ /* 0x000fe40003f26070 */
[----:B------:R-:W-:-:S04]  /*0660*/  LOP3.LUT R14, R31, R26, RZ, 0x3c, !PT ;  /* 0x0000001a1f0e7212 */ /* 0x000fc800078e3cff */
[----:B------:R-:W-:-:S07]  /*0670*/  ISETP.GE.AND P2, PT, R14, RZ, PT ;  /* 0x000000ff0e00720c */ /* 0x000fce0003f46270 */
[----:B------:R-:W-:-:S04]  /*0680*/  @P1 VIADD R15, R15, 0x1 ;  /* 0x000000010f0f1836 */ /* 0x000fc80000000000 */
[----:B------:R-:W-:-:S05]  /*0690*/  IMAD.MOV.U32 R27, RZ, RZ, R15 ;  /* 0x000000ffff1b7224 */ /* 0x000fca00078e000f */
[----:B------:R-:W-:Y:S02]  /*06a0*/  @!P2 IADD3 R27, PT, PT, -R27, RZ, RZ ;  /* 0x000000ff1b1ba210 */ /* 0x000fe40007ffe1ff */
[----:B------:R-:W-:-:S05]  /*06b0*/  @!P3 LOP3.LUT R27, RZ, R26, RZ, 0x33, !PT ;  /* 0x0000001aff1bb212 */ /* 0x000fca00078e33ff */
[----:B------:R-:W-:-:S04]  /*06c0*/  IMAD.MOV R14, RZ, RZ, -R27 ;  /* 0x000000ffff0e7224 */ /* 0x000fc800078e0a1b */
[----:B------:R-:W-:Y:S02]  /*06d0*/  IMAD R14, R26, R14, R31 ;  /* 0x0000000e1a0e7224 */ /* 0x000fe400078e021f */
[----:B------:R-:W-:-:S03]  /*06e0*/  VIADD R31, R0, 0xfffffffd ;  /* 0xfffffffd001f7836 */ /* 0x000fc60000000000 */
[----:B------:R-:W-:Y:S01]  /*06f0*/  I2FP.F32.S32 R14, R14 ;  /* 0x0000000e000e7245 */ /* 0x000fe20000201400 */
[----:B------:R-:W-:-:S04]  /*0700*/  IMAD.WIDE.U32 R16, R31, 0x4, R2 ;  /* 0x000000041f107825 */ /* 0x000fc800078e0002 */
[----:B---3--:R-:W-:Y:S01]  /*0710*/  FFMA R23, R21, R14, R18 ;  /* 0x0000000e15177223 */ /* 0x008fe20000000012 */
[----:B------:R-:W-:-:S05]  /*0720*/  IMAD.WIDE.U32 R14, R29, 0x4, R4 ;  /* 0x000000041d0e7825 */ /* 0x000fca00078e0004 */
        /* <DEDUP_REMOVED lines=10> */
[----:B0-----:R-:W-:-:S06]  /*07d0*/  IADD3 R14, PT, PT, R22, 0xffffffe, RZ ;  /* 0x0ffffffe160e7810 */ /* 0x001fcc0007ffe0ff */
[----:B------:R0:W1:Y:S02]  /*07e0*/  F2I.FTZ.U32.TRUNC.NTZ R15, R14 ;  /* 0x0000000e000f7305 */ /* 0x000064000021f000 */
[----:B0-----:R-:W-:Y:S02]  /*07f0*/  IMAD.MOV.U32 R14, RZ, RZ, RZ ;  /* 0x000000ffff0e7224 */ /* 0x001fe400078e00ff */
[----:B-1----:R-:W-:-:S04]  /*0800*/  IMAD.MOV R16, RZ, RZ, -R15 ;  /* 0x000000ffff107224 */ /* 0x002fc800078e0a0f */
[----:B------:R-:W-:Y:S01]  /*0810*/  IMAD R17, R16, R25, RZ ;  /* 0x0000001910117224 */ /* 0x000fe200078e02ff */
[----:B------:R-:W-:-:S03]  /*0820*/  IABS R16, R27 ;  /* 0x0000001b00107213 */ /* 0x000fc60000000000 */
[----:B------:R-:W-:Y:S01]  /*0830*/  IMAD.HI.U32 R15, R15, R17, R14 ;  /* 0x000000110f0f7227 */ /* 0x000fe200078e000e */
[----:B------:R-:W-:-:S05]  /*0840*/  IADD3 R17, PT, PT, RZ, -R19, RZ ;  /* 0x80000013ff117210 */ /* 0x000fca0007ffe0ff */
[----:B------:R-:W-:-:S04]  /*0850*/  IMAD.HI.U32 R15, R15, R16, RZ ;  /* 0x000000100f0f7227 */ /* 0x000fc800078e00ff */
[----:B------:R-:W-:-:S05]  /*0860*/  IMAD R14, R15, R17, R16 ;  /* 0x000000110f0e7224 */ /* 0x000fca00078e0210 */
[----:B------:R-:W-:-:S13]  /*0870*/  ISETP.GT.U32.AND P3, PT, R25, R14, PT ;  /* 0x0000000e1900720c */ /* 0x000fda0003f64070 */
[----:B------:R-:W-:Y:S02]  /*0880*/  @!P3 IMAD.IADD R14, R14, 0x1, -R25 ;  /* 0x000000010e0eb824 */ /* 0x000fe400078e0a19 */
[----:B------:R-:W-:Y:S01]  /*0890*/  @!P3 VIADD R15, R15, 0x1 ;  /* 0x000000010f0fb836 */ /* 0x000fe20000000000 */
[----:B------:R-:W-:Y:S02]  /*08a0*/  ISETP.NE.AND P3, PT, R26, RZ, PT ;  /* 0x000000ff1a00720c */ /* 0x000fe40003f65270 */
[----:B------:R-:W-:Y:S02]  /*08b0*/  ISETP.GE.U32.AND P1, PT, R14, R25, PT ;  /* 0x000000190e00720c */ /* 0x000fe40003f26070 */
[----:B------:R-:W-:-:S04]  /*08c0*/  LOP3.LUT R14, R27, R26, RZ, 0x3c, !PT ;  /* 0x0000001a1b0e7212 */ /* 0x000fc800078e3cff */
[----:B------:R-:W-:-:S07]  /*08d0*/  ISETP.GE.AND P2, PT, R14, RZ, PT ;  /* 0x000000ff0e00720c */ /* 0x000fce0003f46270 */
[----:B------:R-:W-:-:S05]  /*08e0*/  @P1 IADD3 R15, PT, PT, R15, 0x1, RZ ;  /* 0x000000010f0f1810 */ /* 0x000fca0007ffe0ff */
[----:B------:R-:W-:-:S04]  /*08f0*/  IMAD.MOV.U32 R29, RZ, RZ, R15 ;  /* 0x000000ffff1d7224 */ /* 0x000fc800078e000f */
[----:B------:R-:W-:Y:S01]  /*0900*/  @!P2 IMAD.MOV R29, RZ, RZ, -R29 ;  /* 0x000000ffff1da224 */ /* 0x000fe200078e0a1d */
[----:B------:R-:W-:-:S04]  /*0910*/  @!P3 LOP3.LUT R29, RZ, R26, RZ, 0x33, !PT ;  /* 0x0000001aff1db212 */ /* 0x000fc800078e33ff */
[----:B------:R-:W-:-:S05]  /*0920*/  IADD3 R14, PT, PT, -R29, RZ, RZ ;  /* 0x000000ff1d0e7210 */ /* 0x000fca0007ffe1ff */
        /* <DEDUP_REMOVED lines=18> */
[----:B0-----:R-:W-:Y:S01]  /*0a50*/  IMAD.MOV.U32 R14, RZ, RZ, RZ ;  /* 0x000000ffff0e7224 */ /* 0x001fe200078e00ff */
[----:B-1----:R-:W-:-:S05]  /*0a60*/  IADD3 R16, PT, PT, RZ, -R15, RZ ;  /* 0x8000000fff107210 */ /* 0x002fca0007ffe0ff */
[----:B------:R-:W-:Y:S01]  /*0a70*/  IMAD R17, R16, R25, RZ ;  /* 0x0000001910117224 */ /* 0x000fe200078e02ff */
[----:B------:R-:W-:-:S03]  /*0a80*/  IABS R16, R29 ;  /* 0x0000001d00107213 */ /* 0x000fc60000000000 */
[----:B------:R-:W-:-:S04]  /*0a90*/  IMAD.HI.U32 R15, R15, R17, R14 ;  /* 0x000000110f0f7227 */ /* 0x000fc800078e000e */
[----:B------:R-:W-:Y:S02]  /*0aa0*/  IMAD.MOV R17, RZ, RZ, -R19 ;  /* 0x000000ffff117224 */ /* 0x000fe400078e0a13 */
        /* <DEDUP_REMOVED lines=15> */
[----:B------:R-:W-:-:S04]  /*0ba0*/  IADD3 R29, PT, PT, R0, -0x5, RZ ;  /* 0xfffffffb001d7810 */ /* 0x000fc80007ffe0ff */
        /* <DEDUP_REMOVED lines=124> */
[----:B------:R-:W-:Y:S01]  /*1370*/  VIADD R12, R12, 0x8 ;  /* 0x000000080c0c7836 */ /* 0x000fe20000000000 */
[-C--:B--2---:R-:W-:Y:S02]  /*1380*/  IABS R25, R22.reuse ;  /* 0x0000001600197213 */ /* 0x084fe40000000000 */
[----:B-1----:R-:W-:-:S02]  /*1390*/  IABS R19, R22 ;  /* 0x0000001600137213 */ /* 0x002fc40000000000 */
[----:B------:R-:W1:Y:S08]  /*13a0*/  I2F.RP R0, R25 ;  /* 0x0000001900007306 */ /* 0x000e700000209400 */
[----:B-1----:R-:W0:Y:S02]  /*13b0*/  MUFU.RCP R0, R0 ;  /* 0x0000000000007308 */ /* 0x002e240000001000 */
[----:B0-----:R-:W-:-:S02]  /*13c0*/  VIADD R14, R0, 0xffffffe ;  /* 0x0ffffffe000e7836 */ /* 0x001fc40000000000 */
[----:B------:R-:W-:-:S04]  /*13d0*/  IMAD.MOV R0, RZ, RZ, -R19 ;  /* 0x000000ffff007224 */ /* 0x000fc800078e0a13 */
[----:B------:R0:W1:Y:S02]  /*13e0*/  F2I.FTZ.U32.TRUNC.NTZ R15, R14 ;  /* 0x0000000e000f7305 */ /* 0x000064000021f000 */
[----:B0-----:R-:W-:Y:S01]  /*13f0*/  MOV R14, RZ ;  /* 0x000000ff000e7202 */ /* 0x001fe20000000f00 */
[----:B-1----:R-:W-:-:S04]  /*1400*/  IMAD.MOV R16, RZ, RZ, -R15 ;  /* 0x000000ffff107224 */ /* 0x002fc800078e0a0f */
[----:B------:R-:W-:Y:S01]  /*1410*/  IMAD R17, R16, R25, RZ ;  /* 0x0000001910117224 */ /* 0x000fe200078e02ff */
[----:B------:R-:W-:-:S03]  /*1420*/  IABS R16, R31 ;  /* 0x0000001f00107213 */ /* 0x000fc60000000000 */
[----:B------:R-:W-:-:S06]  /*1430*/  IMAD.HI.U32 R15, R15, R17, R14 ;  /* 0x000000110f0f7227 */ /* 0x000fcc00078e000e */
        /* <DEDUP_REMOVED lines=9> */
[----:B------:R-:W-:Y:S01]  /*14d0*/  @P1 VIADD R15, R15, 0x1 ;  /* 0x000000010f0f1836 */ /* 0x000fe20000000000 */
[----:B------:R-:W-:-:S03]  /*14e0*/  ISETP.NE.AND P1, PT, R12, R13, PT ;  /* 0x0000000d0c00720c */ /* 0x000fc60003f25270 */
[----:B------:R-:W-:Y:S02]  /*14f0*/  IMAD.MOV.U32 R16, RZ, RZ, R15 ;  /* 0x000000ffff107224 */ /* 0x000fe400078e000f */
[----:B------:R-:W-:-:S03]  /*1500*/  IMAD.WIDE.U32 R14, R29, 0x4, R4 ;  /* 0x000000041d0e7825 */ /* 0x000fc600078e0004 */
[----:B------:R-:W-:Y:S02]  /*1510*/  @!P2 IADD3 R16, PT, PT, -R16, RZ, RZ ;  /* 0x000000ff1010a210 */ /* 0x000fe40007ffe1ff */
[----:B------:R-:W-:-:S05]  /*1520*/  @!P3 LOP3.LUT R16, RZ, R22, RZ, 0x33, !PT ;  /* 0x00000016ff10b212 */ /* 0x000fca00078e33ff */
[----:B------:R-:W-:-:S04]  /*1530*/  IMAD.MOV R0, RZ, RZ, -R16 ;  /* 0x000000ffff007224 */ /* 0x000fc800078e0a10 */
[----:B------:R-:W-:-:S05]  /*1540*/  IMAD R0, R22, R0, R31 ;  /* 0x0000000016007224 */ /* 0x000fca00078e021f */
[----:B------:R-:W-:-:S05]  /*1550*/  I2FP.F32.S32 R0, R0 ;  /* 0x0000000000007245 */ /* 0x000fca0000201400 */
[----:B---3--:R-:W-:Y:S01]  /*1560*/  FFMA R21, R21, R0, R18 ;  /* 0x0000000015157223 */ /* 0x008fe20000000012 */
[----:B------:R-:W-:-:S04]  /*1570*/  MOV R0, R29 ;  /* 0x0000001d00007202 */ /* 0x000fc80000000f00 */
[----:B------:R3:W-:Y:S01]  /*1580*/  ST.E desc[UR4][R14.64], R21 ;  /* 0x000000150e007985 */ /* 0x0007e2000c101904 */
[----:B------:R-:W-:Y:S05]  /*1590*/  @P1 BRA `(.L_x_3) ;  /* 0xffffffec00201947 */ /* 0x000fea000383ffff */
[----:B------:R-:W-:Y:S05]  /*15a0*/  BSYNC.RECONVERGENT B0 ;  /* 0x0000000000007941 */ /* 0x000fea0003800200 */
.L_x_2:
[----:B------:R-:W-:Y:S05]  /*15b0*/  @!P0 BRA `(.L_x_1) ;  /* 0x00000010009c8947 */ /* 0x000fea0003800000 */
[----:B------:R-:W0:Y:S01]  /*15c0*/  LDCU UR4, c[0x0][0x3e8] ;  /* 0x00007d00ff0477ac */ /* 0x000e220008000800 */
[----:B------:R-:W-:Y:S01]  /*15d0*/  ISETP.GE.U32.AND P0, PT, R24, 0x4, PT ;  /* 0x000000041800780c */ /* 0x000fe20003f06070 */
[----:B0-----:R-:W-:-:S04]  /*15e0*/  ULOP3.LUT UR5, UR4, 0x3, URZ, 0xc0, !UPT ;  /* 0x0000000304057892 */ /* 0x001fc8000f8ec0ff */
[----:B------:R-:W-:-:S08]  /*15f0*/  UISETP.NE.AND UP0, UPT, UR5, URZ, UPT ;  /* 0x000000ff0500728c */ /* 0x000fd0000bf05270 */
[----:B------:R-:W-:Y:S05]  /*1600*/  @!P0 BRA `(.L_x_4) ;  /* 0x0000000800808947 */ /* 0x000fea0003800000 */
[----:B------:R-:W0:Y:S01]  /*1610*/  LDC.64 R10, c[0x0][0x3e0] ;  /* 0x0000f800ff0a7b82 */ /* 0x000e220000000a00 */
[----:B------:R-:W-:Y:S01]  /*1620*/  R2UR UR6, R6 ;  /* 0x00000000060672ca */ /* 0x000fe200000e0000 */
[----:B------:R-:W-:Y:S01]  /*1630*/  VIADD R25, R0, 0xffffffff ;  /* 0xffffffff00197836 */ /* 0x000fe20000000000 */
[----:B------:R-:W-:-:S05]  /*1640*/  R2UR UR7, R7 ;  /* 0x00000000070772ca */ /* 0x000fca00000e0000 */
[----:B------:R-:W1:Y:S08]  /*1650*/  LDC.64 R2, c[0x0][0x3d0] ;  /* 0x0000f400ff027b82 */ /* 0x000e700000000a00 */
[----:B------:R-:W3:Y:S01]  /*1660*/  LDC.64 R8, c[0x0][0x3d8] ;  /* 0x0000f600ff087b82 */ /* 0x000ee20000000a00 */
[----:B0-----:R-:W-:-:S05]  /*1670*/  IMAD.WIDE.U32 R12, R25, 0x4, R10 ;  /* 0x00000004190c7825 */ /* 0x001fca00078e000a */
[----:B------:R-:W2:Y:S01]  /*1680*/  LDG.E R27, desc[UR6][R12.64] ;  /* 0x000000060c1b7981 */ /* 0x000ea2000c1e1900 */
[----:B------:R-:W-:Y:S02]  /*1690*/  R2UR UR8, R6 ;  /* 0x00000000060872ca */ /* 0x000fe400000e0000 */
[----:B------:R-:W-:Y:S01]  /*16a0*/  R2UR UR9, R7 ;  /* 0x00000000070972ca */ /* 0x000fe200000e0000 */
[----:B-1----:R-:W-:-:S04]  /*16b0*/  IMAD.WIDE.U32 R18, R25, 0x4, R2 ;  /* 0x0000000419127825 */ /* 0x002fc800078e0002 */
[----:B---3--:R-:W-:-:S08]  /*16c0*/  IMAD.WIDE.U32 R14, R25, 0x4, R8 ;  /* 0x00000004190e7825 */ /* 0x008fd000078e0008 */
[----:B------:R0:W3:Y:S04]  /*16d0*/  LDG.E R19, desc[UR8][R18.64] ;  /* 0x0000000812137981 */ /* 0x0000e8000c1e1900 */
[----:B------:R1:W3:Y:S01]  /*16e0*/  LDG.E R14, desc[UR6][R14.64] ;  /* 0x000000060e0e7981 */ /* 0x0002e2000c1e1900 */
[----:B0-----:R-:W-:Y:S02]  /*16f0*/  IABS R18, R16 ;  /* 0x0000001000127213 */ /* 0x001fe40000000000 */
[-C--:B--2---:R-:W-:Y:S02]  /*1700*/  IABS R21, R27.reuse ;  /* 0x0000001b00157213 */ /* 0x084fe40000000000 */
[----:B-1----:R-:W-:Y:S02]  /*1710*/  IABS R15, R27 ;  /* 0x0000001b000f7213 */ /* 0x002fe40000000000 */
[----:B------:R-:W0:Y:S03]  /*1720*/  I2F.RP R17, R21 ;  /* 0x0000001500117306 */ /* 0x000e260000209400 */
[----:B------:R-:W-:-:S05]  /*1730*/  IMAD.MOV R15, RZ, RZ, -R15 ;  /* 0x000000ffff0f7224 */ /* 0x000fca00078e0a0f */
[----:B0-----:R-:W0:Y:S02]  /*1740*/  MUFU.RCP R17, R17 ;  /* 0x0000001100117308 */ /* 0x001e240000001000 */
[----:B0-----:R-:W-:-:S06]  /*1750*/  VIADD R12, R17, 0xffffffe ;  /* 0x0ffffffe110c7836 */ /* 0x001fcc0000000000 */
        /* <DEDUP_REMOVED lines=23> */
[----:B---3--:R-:W-:Y:S01]  /*18d0*/  FFMA R21, R19, R16, R14 ;  /* 0x0000001013157223 */ /* 0x008fe2000000000e */
        /* <DEDUP_REMOVED lines=13> */
[----:B0-----:R-:W-:Y:S02]  /*19b0*/  HFMA2 R12, -RZ, RZ, 0, 0 ;  /* 0x00000000ff0c7431 */ /* 0x001fe400000001ff */
        /* <DEDUP_REMOVED lines=49> */
[----:B------:R-:W-:Y:S01]  /*1cd0*/  ISETP.GE.U32.AND P0, PT, R12, R23, PT ;  /* 0x000000170c00720c */ /* 0x000fe20003f06070 */
[----:B------:R-:W-:Y:S01]  /*1ce0*/  VIADD R23, R0, 0xfffffffc ;  /* 0xfffffffc00177836 */ /* 0x000fe20000000000 */
[----:B------:R-:W-:-:S03]  /*1cf0*/  LOP3.LUT R12, R25, R22, RZ, 0x3c, !PT ;  /* 0x00000016190c7212 */ /* 0x000fc600078e3cff */
[----:B------:R-:W-:Y:S01]  /*1d00*/  IMAD.WIDE.U32 R10, R23, 0x4, R10 ;  /* 0x00000004170a7825 */ /* 0x000fe200078e000a */
[----:B------:R-:W-:-:S07]  /*1d10*/  ISETP.GE.AND P2, PT, R12, RZ, PT ;  /* 0x000000ff0c00720c */ /* 0x000fce0003f46270 */
[----:B------:R-:W-:-:S05]  /*1d20*/  @P0 IADD3 R13, PT, PT, R13, 0x1, RZ ;  /* 0x000000010d0d0810 */ /* 0x000fca0007ffe0ff */
[----:B------:R-:W-:-:S04]  /*1d30*/  IMAD.MOV.U32 R21, RZ, RZ, R13 ;  /* 0x000000ffff157224 */ /* 0x000fc800078e000d */
[----:B------:R-:W-:Y:S01]  /*1d40*/  @!P2 IMAD.MOV R21, RZ, RZ, -R21 ;  /* 0x000000ffff15a224 */ /* 0x000fe200078e0a15 */
[----:B------:R-:W-:-:S04]  /*1d50*/  @!P1 LOP3.LUT R21, RZ, R22, RZ, 0x33, !PT ;  /* 0x00000016ff159212 */ /* 0x000fc800078e33ff */
[----:B------:R-:W-:-:S05]  /*1d60*/  IADD3 R12, PT, PT, -R21, RZ, RZ ;  /* 0x000000ff150c7210 */ /* 0x000fca0007ffe1ff */
[----:B------:R-:W-:-:S05]  /*1d70*/  IMAD R12, R22, R12, R25 ;  /* 0x0000000c160c7224 */ /* 0x000fca00078e0219 */
[----:B------:R-:W-:-:S05]  /*1d80*/  I2FP.F32.S32 R12, R12 ;  /* 0x0000000c000c7245 */ /* 0x000fca0000201400 */
[----:B---3--:R-:W-:Y:S01]  /*1d90*/  FFMA R19, R19, R12, R16 ;  /* 0x0000000c13137223 */ /* 0x008fe20000000010 */
[----:B------:R-:W-:-:S05]  /*1da0*/  IMAD.WIDE.U32 R12, R29, 0x4, R4 ;  /* 0x000000041d0c7825 */ /* 0x000fca00078e0004 */
[----:B------:R0:W-:Y:S04]  /*1db0*/  ST.E desc[UR6][R12.64], R19 ;  /* 0x000000130c007985 */ /* 0x0001e8000c101906 */
[----:B------:R-:W2:Y:S01]  /*1dc0*/  LDG.E R14, desc[UR8][R10.64] ;  /* 0x000000080a0e7981 */ /* 0x000ea2000c1e1900 */
[----:B------:R-:W-:-:S04]  /*1dd0*/  IMAD.WIDE.U32 R8, R23, 0x4, R8 ;  /* 0x0000000417087825 */ /* 0x000fc800078e0008 */
[----:B------:R-:W-:Y:S02]  /*1de0*/  IMAD.WIDE.U32 R2, R23, 0x4, R2 ;  /* 0x0000000417027825 */ /* 0x000fe400078e0002 */
[----:B------:R-:W3:Y:S04]  /*1df0*/  LDG.E R8, desc[UR6][R8.64] ;  /* 0x0000000608087981 */ /* 0x000ee8000c1e1900 */
[----:B------:R1:W3:Y:S02]  /*1e00*/  LDG.E R15, desc[UR8][R2.64] ;  /* 0x00000008020f7981 */ /* 0x0002e4000c1e1900 */
[----:B-1----:R-:W-:Y:S02]  /*1e10*/  IABS R2, R21 ;  /* 0x0000001500027213 */ /* 0x002fe40000000000 */
[----:B--2---:R-:W-:-:S02]  /*1e20*/  IABS R17, R14 ;  /* 0x0000000e00117213 */ /* 0x004fc40000000000 */
[----:B------:R-:W-:Y:S02]  /*1e30*/  IABS R3, R14 ;  /* 0x0000000e00037213 */ /* 0x000fe40000000000 */
[----:B------:R-:W1:Y:S08]  /*1e40*/  I2F.RP R0, R17 ;  /* 0x0000001100007306 */ /* 0x000e700000209400 */
[----:B-1----:R-:W1:Y:S02]  /*1e50*/  MUFU.RCP R0, R0 ;  /* 0x0000000000007308 */ /* 0x002e640000001000 */
[----:B-1----:R-:W-:-:S02]  /*1e60*/  VIADD R10, R0, 0xffffffe ;  /* 0x0ffffffe000a7836 */ /* 0x002fc40000000000 */
[----:B------:R-:W-:-:S04]  /*1e70*/  IMAD.MOV R0, RZ, RZ, -R3 ;  /* 0x000000ffff007224 */ /* 0x000fc800078e0a03 */
[----:B------:R1:W0:Y:S02]  /*1e80*/  F2I.FTZ.U32.TRUNC.NTZ R11, R10 ;  /* 0x0000000a000b7305 */ /* 0x000224000021f000 */
[----:B-1----:R-:W-:Y:S01]  /*1e90*/  IMAD.MOV.U32 R10, RZ, RZ, RZ ;  /* 0x000000ffff0a7224 */ /* 0x002fe200078e00ff */
[----:B0-----:R-:W-:-:S05]  /*1ea0*/  IADD3 R12, PT, PT, RZ, -R11, RZ ;  /* 0x8000000bff0c7210 */ /* 0x001fca0007ffe0ff */
[----:B------:R-:W-:-:S04]  /*1eb0*/  IMAD R13, R12, R17, RZ ;  /* 0x000000110c0d7224 */ /* 0x000fc800078e02ff */
[----:B------:R-:W-:-:S06]  /*1ec0*/  IMAD.HI.U32 R11, R11, R13, R10 ;  /* 0x0000000d0b0b7227 */ /* 0x000fcc00078e000a */
[----:B------:R-:W-:-:S04]  /*1ed0*/  IMAD.HI.U32 R11, R11, R2, RZ ;  /* 0x000000020b0b7227 */ /* 0x000fc800078e00ff */
[----:B------:R-:W-:Y:S02]  /*1ee0*/  IMAD R0, R11, R0, R2 ;  /* 0x000000000b007224 */ /* 0x000fe400078e0202 */
[----:B------:R-:W-:-:S03]  /*1ef0*/  IMAD.WIDE.U32 R2, R23, 0x4, R4 ;  /* 0x0000000417027825 */ /* 0x000fc600078e0004 */
[----:B------:R-:W-:-:S13]  /*1f00*/  ISETP.GT.U32.AND P1, PT, R17, R0, PT ;  /* 0x000000001100720c */ /* 0x000fda0003f24070 */
[-C--:B------:R-:W-:Y:S01]  /*1f10*/  @!P1 IADD3 R0, PT, PT, R0, -R17.reuse, RZ ;  /* 0x8000001100009210 */ /* 0x080fe20007ffe0ff */
[----:B------:R-:W-:Y:S01]  /*1f20*/  @!P1 VIADD R11, R11, 0x1 ;  /* 0x000000010b0b9836 */ /* 0x000fe20000000000 */
[----:B------:R-:W-:Y:S02]  /*1f30*/  ISETP.NE.AND P1, PT, R14, RZ, PT ;  /* 0x000000ff0e00720c */ /* 0x000fe40003f25270 */
[----:B------:R-:W-:Y:S02]  /*1f40*/  ISETP.GE.U32.AND P0, PT, R0, R17, PT ;  /* 0x000000110000720c */ /* 0x000fe40003f06070 */
[----:B------:R-:W-:-:S04]  /*1f50*/  LOP3.LUT R0, R21, R14, RZ, 0x3c, !PT ;  /* 0x0000000e15007212 */ /* 0x000fc800078e3cff */
[----:B------:R-:W-:-:S07]  /*1f60*/  ISETP.GE.AND P2, PT, R0, RZ, PT ;  /* 0x000000ff0000720c */ /* 0x000fce0003f46270 */
[----:B------:R-:W-:-:S06]  /*1f70*/  @P0 VIADD R11, R11, 0x1 ;  /* 0x000000010b0b0836 */ /* 0x000fcc0000000000 */
[----:B------:R-:W-:Y:S02]  /*1f80*/  @!P2 IADD3 R11, PT, PT, -R11, RZ, RZ ;  /* 0x000000ff0b0ba210 */ /* 0x000fe40007ffe1ff */
[----:B------:R-:W-:-:S04]  /*1f90*/  @!P1 LOP3.LUT R11, RZ, R14, RZ, 0x33, !PT ;  /* 0x0000000eff0b9212 */ /* 0x000fc800078e33ff */
[----:B------:R-:W-:Y:S01]  /*1fa0*/  MOV R16, R11 ;  /* 0x0000000b00107202 */ /* 0x000fe20000000f00 */
[----:B------:R-:W-:-:S04]  /*1fb0*/  IMAD.MOV R0, RZ, RZ, -R11 ;  /* 0x000000ffff007224 */ /* 0x000fc800078e0a0b */
[----:B------:R-:W-:-:S05]  /*1fc0*/  IMAD R0, R14, R0, R21 ;  /* 0x000000000e007224 */ /* 0x000fca00078e0215 */
[----:B------:R-:W-:-:S05]  /*1fd0*/  I2FP.F32.S32 R0, R0 ;  /* 0x0000000000007245 */ /* 0x000fca0000201400 */
[----:B---3--:R-:W-:Y:S01]  /*1fe0*/  FFMA R15, R15, R0, R8 ;  /* 0x000000000f0f7223 */ /* 0x008fe20000000008 */
[----:B------:R-:W-:-:S04]  /*1ff0*/  IMAD.MOV.U32 R0, RZ, RZ, R23 ;  /* 0x000000ffff007224 */ /* 0x000fc800078e0017 */
[----:B------:R0:W-:Y:S03]  /*2000*/  ST.E desc[UR6][R2.64], R15 ;  /* 0x0000000f02007985 */ /* 0x0001e6000c101906 */
.L_x_4:
[----:B------:R-:W-:Y:S05]  /*2010*/  BRA.U !UP0, `(.L_x_1) ;  /* 0x0000000908047547 */ /* 0x000fea000b800000 */
[----:B------:R-:W-:Y:S02]  /*2020*/  UISETP.NE.AND UP0, UPT, UR5, 0x1, UPT ;  /* 0x000000010500788c */ /* 0x000fe4000bf05270 */
[----:B------:R-:W-:-:S04]  /*2030*/  ULOP3.LUT UR4, UR4, 0x1, URZ, 0xc0, !UPT ;  /* 0x0000000104047892 */ /* 0x000fc8000f8ec0ff */
[----:B------:R-:W-:-:S03]  /*2040*/  UISETP.NE.U32.AND UP1, UPT, UR4, 0x1, UPT ;  /* 0x000000010400788c */ /* 0x000fc6000bf25070 */
[----:B------:R-:W-:Y:S08]  /*2050*/  BRA.U !UP0, `(.L_x_5) ;  /* 0x0000000508507547 */ /* 0x000ff0000b800000 */
[----:B------:R-:W1:Y:S01]  /*2060*/  LDC.64 R12, c[0x0][0x3e0] ;  /* 0x0000f800ff0c7b82 */ /* 0x000e620000000a00 */
[----:B------:R-:W-:Y:S01]  /*2070*/  R2UR UR4, R6 ;  /* 0x00000000060472ca */ /* 0x000fe200000e0000 */
[----:B------:R-:W-:Y:S01]  /*2080*/  VIADD R27, R0, 0xffffffff ;  /* 0xffffffff001b7836 */ /* 0x000fe20000000000 */
[----:B------:R-:W-:-:S05]  /*2090*/  R2UR UR5, R7 ;  /* 0x00000000070572ca */ /* 0x000fca00000e0000 */
[----:B------:R-:W2:Y:S08]  /*20a0*/  LDC.64 R18, c[0x0][0x3d0] ;  /* 0x0000f400ff127b82 */ /* 0x000eb00000000a00 */
[----:B0--3--:R-:W0:Y:S01]  /*20b0*/  LDC.64 R14, c[0x0][0x3d8] ;  /* 0x0000f600ff0e7b82 */ /* 0x009e220000000a00 */
[----:B-1----:R-:W-:-:S05]  /*20c0*/  IMAD.WIDE.U32 R2, R27, 0x4, R12 ;  /* 0x000000041b027825 */ /* 0x002fca00078e000c */
[----:B------:R-:W3:Y:S01]  /*20d0*/  LDG.E R25, desc[UR4][R2.64] ;  /* 0x0000000402197981 */ /* 0x000ee2000c1e1900 */
[----:B------:R-:W-:Y:S02]  /*20e0*/  R2UR UR6, R6 ;  /* 0x00000000060672ca */ /* 0x000fe400000e0000 */
[----:B------:R-:W-:Y:S01]  /*20f0*/  R2UR UR7, R7 ;  /* 0x00000000070772ca */ /* 0x000fe200000e0000 */
[----:B--2---:R-:W-:-:S04]  /*2100*/  IMAD.WIDE.U32 R10, R27, 0x4, R18 ;  /* 0x000000041b0a7825 */ /* 0x004fc800078e0012 */
[----:B0-----:R-:W-:-:S08]  /*2110*/  IMAD.WIDE.U32 R8, R27, 0x4, R14 ;  /* 0x000000041b087825 */ /* 0x001fd000078e000e */
[----:B------:R-:W2:Y:S04]  /*2120*/  LDG.E R11, desc[UR6][R10.64] ;  /* 0x000000060a0b7981 */ /* 0x000ea8000c1e1900 */
[----:B------:R0:W2:Y:S01]  /*2130*/  LDG.E R8, desc[UR4][R8.64] ;  /* 0x0000000408087981 */ /* 0x0000a2000c1e1900 */
[-C--:B---3--:R-:W-:Y:S02]  /*2140*/  IABS R21, R25.reuse ;  /* 0x0000001900157213 */ /* 0x088fe40000000000 */
[----:B0-----:R-:W-:Y:S02]  /*2150*/  IABS R9, R25 ;  /* 0x0000001900097213 */ /* 0x001fe40000000000 */
[----:B------:R-:W0:Y:S03]  /*2160*/  I2F.RP R17, R21 ;  /* 0x0000001500117306 */ /* 0x000e260000209400 */
[----:B------:R-:W-:-:S05]  /*2170*/  IMAD.MOV R10, RZ, RZ, -R9 ;  /* 0x000000ffff0a7224 */ /* 0x000fca00078e0a09 */
[----:B0-----:R-:W0:Y:S02]  /*2180*/  MUFU.RCP R17, R17 ;  /* 0x0000001100117308 */ /* 0x001e240000001000 */
[----:B0-----:R-:W-:-:S06]  /*2190*/  VIADD R2, R17, 0xffffffe ;  /* 0x0ffffffe11027836 */ /* 0x001fcc0000000000 */
[----:B------:R0:W1:Y:S02]  /*21a0*/  F2I.FTZ.U32.TRUNC.NTZ R3, R2 ;  /* 0x0000000200037305 */ /* 0x000064000021f000 */
[----:B0-----:R-:W-:Y:S01]  /*21b0*/  IMAD.MOV.U32 R2, RZ, RZ, RZ ;  /* 0x000000ffff027224 */ /* 0x001fe200078e00ff */
[----:B-1----:R-:W-:-:S05]  /*21c0*/  IADD3 R20, PT, PT, RZ, -R3, RZ ;  /* 0x80000003ff147210 */ /* 0x002fca0007ffe0ff */
[----:B------:R-:W-:Y:S01]  /*21d0*/  IMAD R23, R20, R21, RZ ;  /* 0x0000001514177224 */ /* 0x000fe200078e02ff */
[----:B------:R-:W-:-:S03]  /*21e0*/  IABS R20, R16 ;  /* 0x0000001000147213 */ /* 0x000fc60000000000 */
[----:B------:R-:W-:Y:S01]  /*21f0*/  IMAD.HI.U32 R3, R3, R23, R2 ;  /* 0x0000001703037227 */ /* 0x000fe200078e0002 */
[----:B------:R-:W-:-:S05]  /*2200*/  IADD3 R23, PT, PT, R0, -0x2, RZ ;  /* 0xfffffffe00177810 */ /* 0x000fca0007ffe0ff */
        /* <DEDUP_REMOVED lines=14> */
[----:B------:R-:W-:Y:S02]  /*22f0*/  IMAD R16, R25, R3, R16 ;  /* 0x0000000319107224 */ /* 0x000fe400078e0210 */
        /* <DEDUP_REMOVED lines=14> */
[----:B0-----:R-:W-:-:S02]  /*23e0*/  VIADD R2, R0, 0xffffffe ;  /* 0x0ffffffe00027836 */ /* 0x001fc40000000000 */
[----:B------:R-:W-:-:S04]  /*23f0*/  IMAD.MOV R0, RZ, RZ, -R11 ;  /* 0x000000ffff007224 */ /* 0x000fc800078e0a0b */
[----:B------:R0:W1:Y:S02]  /*2400*/  F2I.FTZ.U32.TRUNC.NTZ R3, R2 ;  /* 0x0000000200037305 */ /* 0x000064000021f000 */
[----:B0-----:R-:W-:Y:S02]  /*2410*/  HFMA2 R2, -RZ, RZ, 0, 0 ;  /* 0x00000000ff027431 */ /* 0x001fe400000001ff */
        /* <DEDUP_REMOVED lines=22> */
[----:B------:R-:W-:-:S04]  /*2580*/  IMAD.MOV.U32 R0, RZ, RZ, R23 ;  /* 0x000000ffff007224 */ /* 0x000fc800078e0017 */
[----:B------:R1:W-:Y:S03]  /*2590*/  ST.E desc[UR4][R2.64], R13 ;  /* 0x0000000d02007985 */ /* 0x0003e6000c101904 */
.L_x_5:
[----:B------:R-:W-:Y:S05]  /*25a0*/  BRA.U UP1, `(.L_x_1) ;  /* 0x0000000101a07547 */ /* 0x000fea000b800000 */
[----:B01----:R-:W0:Y:S01]  /*25b0*/  LDC.64 R2, c[0x0][0x3e0] ;  /* 0x0000f800ff027b82 */ /* 0x003e220000000a00 */
[----:B------:R-:W-:Y:S02]  /*25c0*/  R2UR UR4, R6 ;  /* 0x00000000060472ca */ /* 0x000fe400000e0000 */
[----:B------:R-:W-:Y:S02]  /*25d0*/  R2UR UR5, R7 ;  /* 0x00000000070572ca */ /* 0x000fe400000e0000 */
[----:B---3--:R-:W-:-:S03]  /*25e0*/  IADD3 R15, PT, PT, R0, -0x1, RZ ;  /* 0xffffffff000f7810 */ /* 0x008fc60007ffe0ff */
[----:B------:R-:W1:Y:S08]  /*25f0*/  LDC.64 R8, c[0x0][0x3d8] ;  /* 0x0000f600ff087b82 */ /* 0x000e700000000a00 */
[----:B------:R-:W2:Y:S01]  /*2600*/  LDC.64 R10, c[0x0][0x3d0] ;  /* 0x0000f400ff0a7b82 */ /* 0x000ea20000000a00 */
[----:B0-----:R-:W-:-:S05]  /*2610*/  IMAD.WIDE.U32 R2, R15, 0x4, R2 ;  /* 0x000000040f027825 */ /* 0x001fca00078e0002 */
[----:B------:R-:W3:Y:S01]  /*2620*/  LDG.E R14, desc[UR4][R2.64] ;  /* 0x00000004020e7981 */ /* 0x000ee2000c1e1900 */
[----:B------:R-:W-:Y:S02]  /*2630*/  R2UR UR6, R6 ;  /* 0x00000000060672ca */ /* 0x000fe400000e0000 */
[----:B------:R-:W-:Y:S01]  /*2640*/  R2UR UR7, R7 ;  /* 0x00000000070772ca */ /* 0x000fe200000e0000 */
[----:B-1----:R-:W-:-:S06]  /*2650*/  IMAD.WIDE.U32 R8, R15, 0x4, R8 ;  /* 0x000000040f087825 */ /* 0x002fcc00078e0008 */
[----:B------:R-:W4:Y:S01]  /*2660*/  LDG.E R8, desc[UR4][R8.64] ;  /* 0x0000000408087981 */ /* 0x000f22000c1e1900 */
[----:B--2---:R-:W-:-:S06]  /*2670*/  IMAD.WIDE.U32 R10, R15, 0x4, R10 ;  /* 0x000000040f0a7825 */ /* 0x004fcc00078e000a */
[----:B------:R0:W4:Y:S02]  /*2680*/  LDG.E R11, desc[UR6][R10.64] ;  /* 0x000000060a0b7981 */ /* 0x000124000c1e1900 */
[----:B0-----:R-:W-:Y:S02]  /*2690*/  IABS R10, R16 ;  /* 0x00000010000a7213 */ /* 0x001fe40000000000 */
[----:B------:R-:W-:Y:S02]  /*26a0*/  ISETP.GE.AND P2, PT, R16, RZ, PT ;  /* 0x000000ff1000720c */ /* 0x000fe40003f46270 */
[----:B---3--:R-:W-:-:S04]  /*26b0*/  IABS R12, R14 ;  /* 0x0000000e000c7213 */ /* 0x008fc80000000000 */
[----:B------:R-:W0:Y:S08]  /*26c0*/  I2F.RP R0, R12 ;  /* 0x0000000c00007306 */ /* 0x000e300000209400 */
[----:B0-----:R-:W0:Y:S02]  /*26d0*/  MUFU.RCP R0, R0 ;  /* 0x0000000000007308 */ /* 0x001e240000001000 */
[----:B0-----:R-:W-:-:S06]  /*26e0*/  VIADD R2, R0, 0xffffffe ;  /* 0x0ffffffe00027836 */ /* 0x001fcc0000000000 */
[----:B------:R0:W1:Y:S01]  /*26f0*/  F2I.FTZ.U32.TRUNC.NTZ R3, R2 ;  /* 0x0000000200037305 */ /* 0x000062000021f000 */
[----:B------:R-:W-:Y:S02]  /*2700*/  IABS R9, R14 ;  /* 0x0000000e00097213 */ /* 0x000fe40000000000 */
[----:B0-----:R-:W-:Y:S01]  /*2710*/  MOV R2, RZ ;  /* 0x000000ff00027202 */ /* 0x001fe20000000f00 */
[----:B-1----:R-:W-:-:S04]  /*2720*/  IMAD.MOV R13, RZ, RZ, -R3 ;  /* 0x000000ffff0d7224 */ /* 0x002fc800078e0a03 */
[----:B------:R-:W-:-:S04]  /*2730*/  IMAD R13, R13, R12, RZ ;  /* 0x0000000c0d0d7224 */ /* 0x000fc800078e02ff */
[----:B------:R-:W-:-:S04]  /*2740*/  IMAD.HI.U32 R3, R3, R13, R2 ;  /* 0x0000000d03037227 */ /* 0x000fc800078e0002 */
[----:B------:R-:W-:Y:S02]  /*2750*/  IMAD.MOV R0, RZ, RZ, -R9 ;  /* 0x000000ffff007224 */ /* 0x000fe400078e0a09 */
[----:B------:R-:W-:-:S04]  /*2760*/  IMAD.HI.U32 R3, R3, R10, RZ ;  /* 0x0000000a03037227 */ /* 0x000fc800078e00ff */
[----:B------:R-:W-:-:S05]  /*2770*/  IMAD R3, R3, R0, R10 ;  /* 0x0000000003037224 */ /* 0x000fca00078e020a */
[----:B------:R-:W-:-:S13]  /*2780*/  ISETP.GT.U32.AND P0, PT, R12, R3, PT ;  /* 0x000000030c00720c */ /* 0x000fda0003f04070 */
[----:B------:R-:W-:-:S05]  /*2790*/  @!P0 IMAD.IADD R3, R3, 0x1, -R12 ;  /* 0x0000000103038824 */ /* 0x000fca00078e0a0c */
[----:B------:R-:W-:Y:S02]  /*27a0*/  ISETP.GT.U32.AND P1, PT, R12, R3, PT ;  /* 0x000000030c00720c */ /* 0x000fe40003f24070 */
[----:B------:R-:W-:-:S11]  /*27b0*/  ISETP.NE.AND P0, PT, R14, RZ, PT ;  /* 0x000000ff0e00720c */ /* 0x000fd60003f05270 */
[----:B------:R-:W-:-:S05]  /*27c0*/  @!P1 IADD3 R3, PT, PT, R3, -R12, RZ ;  /* 0x8000000c03039210 */ /* 0x000fca0007ffe0ff */
[----:B------:R-:W-:Y:S01]  /*27d0*/  @!P2 IMAD.MOV R3, RZ, RZ, -R3 ;  /* 0x000000ffff03a224 */ /* 0x000fe200078e0a03 */
[----:B------:R-:W-:-:S04]  /*27e0*/  @!P0 LOP3.LUT R3, RZ, R14, RZ, 0x33, !PT ;  /* 0x0000000eff038212 */ /* 0x000fc800078e33ff */
[----:B------:R-:W-:Y:S01]  /*27f0*/  I2FP.F32.S32 R0, R3 ;  /* 0x0000000300007245 */ /* 0x000fe20000201400 */
[----:B------:R-:W-:-:S04]  /*2800*/  IMAD.WIDE.U32 R2, R15, 0x4, R4 ;  /* 0x000000040f027825 */ /* 0x000fc800078e0004 */
[----:B----4-:R-:W-:-:S05]  /*2810*/  FFMA R11, R11, R0, R8 ;  /* 0x000000000b0b7223 */ /* 0x010fca0000000008 */
[----:B------:R2:W-:Y:S02]  /*2820*/  ST.E desc[UR4][R2.64], R11 ;  /* 0x0000000b02007985 */ /* 0x0005e4000c101904 */
.L_x_1:
[C---:B------:R-:W-:Y:S01]  /*2830*/  R2UR UR4, R6.reuse ;  /* 0x00000000060472ca */ /* 0x040fe200000e0000 */
[----:B-1----:R-:W1:Y:S01]  /*2840*/  LDC.64 R12, c[0x0][0x3b0] ;  /* 0x0000ec00ff0c7b82 */ /* 0x002e620000000a00 */
[C---:B------:R-:W-:Y:S02]  /*2850*/  R2UR UR5, R7.reuse ;  /* 0x00000000070572ca */ /* 0x040fe400000e0000 */
[----:B------:R-:W-:Y:S02]  /*2860*/  R2UR UR6, R6 ;  /* 0x00000000060672ca */ /* 0x000fe400000e0000 */
[----:B------:R-:W-:-:S03]  /*2870*/  R2UR UR7, R7 ;  /* 0x00000000070772ca */ /* 0x000fc600000e0000 */
[----:B------:R-:W4:Y:S06]  /*2880*/  LDC.64 R18, c[0x0][0x3b8] ;  /* 0x0000ee00ff127b82 */ /* 0x000f2c0000000a00 */
[----:B---3--:R-:W3:Y:S02]  /*2890*/  LD.E R21, desc[UR4][R4.64] ;  /* 0x0000000404157980 */ /* 0x008ee4000c101900 */
[----:B0-----:R-:W0:Y:S02]  /*28a0*/  LDC.64 R14, c[0x0][0x388] ;  /* 0x0000e200ff0e7b82 */ /* 0x001e240000000a00 */
[----:B------:R-:W0:Y:S04]  /*28b0*/  LD.E R22, desc[UR6][R4.64+0xc] ;  /* 0x00000c0604167980 */ /* 0x000e28000c101900 */
[----:B--2---:R-:W2:Y:S02]  /*28c0*/  LD.E R3, desc[UR4][R4.64+0x8] ;  /* 0x0000080404037980 */ /* 0x004ea4000c101900 */
[----:B------:R-:W0:Y:S02]  /*28d0*/  LDC.64 R16, c[0x0][0x3c8] ;  /* 0x0000f200ff107b82 */ /* 0x000e240000000a00 */
[----:B------:R0:W5:Y:S01]  /*28e0*/  LD.E R8, desc[UR4][R4.64+0x4] ;  /* 0x0000040404087980 */ /* 0x000162000c101900 */
[----:B------:R-:W-:Y:S01]  /*28f0*/  BSSY.RECONVERGENT B2, `(.L_x_6) ;  /* 0x000001e000027945 */ /* 0x000fe20003800200 */
[C---:B---3--:R-:W-:Y:S01]  /*2900*/  FMUL R9, R21.reuse, R21 ;  /* 0x0000001515097220 */ /* 0x048fe20000400000 */
[----:B-1----:R-:W-:-:S04]  /*2910*/  FFMA R0, R21, R13, R12 ;  /* 0x0000000d15007223 */ /* 0x002fc8000000000c */
[----:B----4-:R-:W-:Y:S01]  /*2920*/  FFMA R11, R9, R18, R0 ;  /* 0x00000012090b7223 */ /* 0x010fe20000000000 */
[----:B------:R-:W-:Y:S01]  /*2930*/  FMUL R0, R21, R9 ;  /* 0x0000000915007220 */ /* 0x000fe20000400000 */
[----:B--2---:R-:W-:-:S03]  /*2940*/  FFMA R13, R3, R13, R12 ;  /* 0x0000000d030d7223 */ /* 0x004fc6000000000c */
[----:B------:R-:W-:Y:S01]  /*2950*/  FFMA R23, R0, R19, R11 ;  /* 0x0000001300177223 */ /* 0x000fe2000000000b */
[----:B0-----:R-:W-:Y:S01]  /*2960*/  FMUL R0, R22, R15 ;  /* 0x0000000f16007220 */ /* 0x001fe20000400000 */
[----:B------:R-:W0:Y:S03]  /*2970*/  LDC.64 R10, c[0x0][0x3c0] ;  /* 0x0000f000ff0a7b82 */ /* 0x000e260000000a00 */
[----:B------:R-:W-:Y:S01]  /*2980*/  FMUL R5, R23, R0 ;  /* 0x0000000017057220 */ /* 0x000fe20000400000 */
[----:B------:R-:W-:-:S03]  /*2990*/  FADD R0, R14, R14 ;  /* 0x0000000e0e007221 */ /* 0x000fc60000000000 */
[----:B------:R-:W1:Y:S08]  /*29a0*/  MUFU.RCP R4, R5 ;  /* 0x0000000500047308 */ /* 0x000e700000001000 */
[----:B------:R-:W2:Y:S01]  /*29b0*/  FCHK P0, R0, R5 ;  /* 0x0000000500007302 */ /* 0x000ea20000000000 */
[----:B-1----:R-:W-:Y:S01]  /*29c0*/  FFMA R9, -R5, R4, 1 ;  /* 0x3f80000005097423 */ /* 0x002fe20000000104 */
[----:B0-----:R-:W-:-:S03]  /*29d0*/  FFMA R2, R3, R11, R10 ;  /* 0x0000000b03027223 */ /* 0x001fc6000000000a */
[----:B------:R-:W-:Y:S01]  /*29e0*/  FFMA R15, R4, R9, R4 ;  /* 0x00000009040f7223 */ /* 0x000fe20000000004 */
[----:B------:R-:W-:-:S03]  /*29f0*/  FMUL R9, R3, R3 ;  /* 0x0000000303097220 */ /* 0x000fc60000400000 */
[----:B------:R-:W-:Y:S01]  /*2a00*/  FFMA R10, R0, R15, RZ ;  /* 0x0000000f000a7223 */ /* 0x000fe200000000ff */
[----:B------:R-:W-:Y:S01]  /*2a10*/  FFMA R11, R9, R16, R2 ;  /* 0x00000010090b7223 */ /* 0x000fe20000000002 */
[----:B------:R-:W-:Y:S01]  /*2a20*/  FMUL R2, R3, R9 ;  /* 0x0000000903027220 */ /* 0x000fe20000400000 */
[----:B------:R-:W-:Y:S01]  /*2a30*/  FFMA R4, R9, R18, R13 ;  /* 0x0000001209047223 */ /* 0x000fe2000000000d */
[----:B------:R-:W-:Y:S02]  /*2a40*/  FFMA R3, -R5, R10, R0 ;  /* 0x0000000a05037223 */ /* 0x000fe40000000100 */
[C---:B------:R-:W-:Y:S01]  /*2a50*/  FFMA R12, R2.reuse, R17, R11 ;  /* 0x00000011020c7223 */ /* 0x040fe2000000000b */
[----:B------:R-:W-:Y:S01]  /*2a60*/  FFMA R11, R2, R19, R4 ;  /* 0x00000013020b7223 */ /* 0x000fe20000000004 */
[----:B------:R-:W-:Y:S01]  /*2a70*/  FFMA R3, R15, R3, R10 ;  /* 0x000000030f037223 */ /* 0x000fe2000000000a */
[----:B--2---:R-:W-:Y:S06]  /*2a80*/  @!P0 BRA `(.L_x_7) ;  /* 0x0000000000108947 */ /* 0x004fec0003800000 */
[----:B------:R-:W-:Y:S01]  /*2a90*/  IMAD.MOV.U32 R3, RZ, RZ, R5 ;  /* 0x000000ffff037224 */ /* 0x000fe200078e0005 */
[----:B------:R-:W-:-:S07]  /*2aa0*/  MOV R16, 0x2ac0 ;  /* 0x00002ac000107802 */ /* 0x000fce0000000f00 */
[----:B-----5:R-:W-:Y:S05]  /*2ab0*/  CALL.REL.NOINC `($__internal_1_$__cuda_sm3x_div_rn_noftz_f32_slowpath) ;  /* 0x000000ec00947944 */ /* 0x020fea0003c00000 */
[----:B------:R-:W-:-:S07]  /*2ac0*/  MOV R3, R0 ;  /* 0x0000000000037202 */ /* 0x000fce0000000f00 */
.L_x_7:
[----:B------:R-:W-:Y:S05]  /*2ad0*/  BSYNC.RECONVERGENT B2 ;  /* 0x0000000000027941 */ /* 0x000fea0003800200 */
.L_x_6:
[----:B------:R-:W-:Y:S01]  /*2ae0*/  VIADD R0, R3, 0xf3000000 ;  /* 0xf300000003007836 */ /* 0x000fe20000000000 */
[----:B------:R0:W1:Y:S01]  /*2af0*/  MUFU.RSQ R2, R3 ;  /* 0x0000000300027308 */ /* 0x0000620000001400 */
[----:B------:R-:W-:Y:S03]  /*2b00*/  BSSY.RECONVERGENT B0, `(.L_x_8) ;  /* 0x000000c000007945 */ /* 0x000fe60003800200 */
[----:B------:R-:W-:-:S13]  /*2b10*/  ISETP.GT.U32.AND P0, PT, R0, 0x727fffff, PT ;  /* 0x727fffff0000780c */ /* 0x000fda0003f04070 */
[----:B01----:R-:W-:Y:S05]  /*2b20*/  @!P0 BRA `(.L_x_9) ;  /* 0x0000000000148947 */ /* 0x003fea0003800000 */
[----:B------:R-:W-:Y:S01]  /*2b30*/  IMAD.MOV.U32 R0, RZ, RZ, R3 ;  /* 0x000000ffff007224 */ /* 0x000fe200078e0003 */
[----:B------:R-:W-:-:S07]  /*2b40*/  MOV R20, 0x2b60 ;  /* 0x00002b6000147802 */ /* 0x000fce0000000f00 */
[----:B-----5:R-:W-:Y:S05]  /*2b50*/  CALL.REL.NOINC `($__internal_0_$__cuda_sm20_sqrt_rn_f32_slowpath) ;  /* 0x000000ec00107944 */ /* 0x020fea0003c00000 */
[----:B------:R-:W-:Y:S01]  /*2b60*/  MOV R13, R19 ;  /* 0x00000013000d7202 */ /* 0x000fe20000000f00 */
[----:B------:R-:W-:Y:S06]  /*2b70*/  BRA `(.L_x_10) ;  /* 0x0000000000107947 */ /* 0x000fec0003800000 */
.L_x_9:
[C---:B------:R-:W-:Y:S01]  /*2b80*/  FMUL.FTZ R0, R2.reuse, R3 ;  /* 0x0000000302007220 */ /* 0x040fe20000410000 */
[----:B------:R-:W-:-:S03]  /*2b90*/  FMUL.FTZ R13, R2, 0.5 ;  /* 0x3f000000020d7820 */ /* 0x000fc60000410000 */
[----:B------:R-:W-:-:S04]  /*2ba0*/  FFMA R3, -R0, R0, R3 ;  /* 0x0000000000037223 */ /* 0x000fc80000000103 */
[----:B------:R-:W-:-:S07]  /*2bb0*/  FFMA R13, R3, R13, R0 ;  /* 0x0000000d030d7223 */ /* 0x000fce0000000000 */
.L_x_10:
[----:B------:R-:W-:Y:S05]  /*2bc0*/  BSYNC.RECONVERGENT B0 ;  /* 0x0000000000007941 */ /* 0x000fea0003800200 */
.L_x_8:
[----:B------:R-:W0:Y:S01]  /*2bd0*/  LDC R10, c[0x0][0x388] ;  /* 0x0000e200ff0a7b82 */ /* 0x000e220000000800 */
[----:B------:R-:W-:-:S07]  /*2be0*/  FMUL R4, R21, R21 ;  /* 0x0000001515047220 */ /* 0x000fce0000400000 */
[----:B------:R-:W1:Y:S08]  /*2bf0*/  LDC.64 R14, c[0x0][0x3c0] ;  /* 0x0000f000ff0e7b82 */ /* 0x000e700000000a00 */
[----:B------:R-:W2:Y:S01]  /*2c00*/  LDC.64 R16, c[0x0][0x3c8] ;  /* 0x0000f200ff107b82 */ /* 0x000ea20000000a00 */
[----:B0-----:R-:W0:Y:S08]  /*2c10*/  MUFU.RCP R0, R10 ;  /* 0x0000000a00007308 */ /* 0x001e300000001000 */
[----:B------:R-:W3:Y:S01]  /*2c20*/  FCHK P0, R10, R10 ;  /* 0x0000000a0a007302 */ /* 0x000ee20000000000 */
[----:B0-----:R-:W-:-:S04]  /*2c30*/  FFMA R3, R0, -R10, 1 ;  /* 0x3f80000000037423 */ /* 0x001fc8000000080a */
[----:B------:R-:W-:Y:S01]  /*2c40*/  FFMA R0, R0, R3, R0 ;  /* 0x0000000300007223 */ /* 0x000fe20000000000 */
[C---:B-1----:R-:W-:Y:S01]  /*2c50*/  FFMA R3, R21.reuse, R15, R14 ;  /* 0x0000000f15037223 */ /* 0x042fe2000000000e */
[----:B------:R-:W-:Y:S02]  /*2c60*/  FMUL R21, R21, R4 ;  /* 0x0000000415157220 */ /* 0x000fe40000400000 */
[----:B------:R-:W-:Y:S01]  /*2c70*/  FFMA R15, R0, R10, RZ ;  /* 0x0000000a000f7223 */ /* 0x000fe200000000ff */
[----:B--2---:R-:W-:-:S03]  /*2c80*/  FFMA R4, R4, R16, R3 ;  /* 0x0000001004047223 */ /* 0x004fc60000000003 */
[----:B------:R-:W-:Y:S01]  /*2c90*/  FFMA R2, R15, -R10, R10 ;  /* 0x8000000a0f027223 */ /* 0x000fe2000000000a */
[----:B------:R-:W-:Y:S01]  /*2ca0*/  FFMA R14, R21, R17, R4 ;  /* 0x00000011150e7223 */ /* 0x000fe20000000004 */
[----:B-----5:R-:W-:Y:S02]  /*2cb0*/  FMUL R21, R8, R13 ;  /* 0x0000000d08157220 */ /* 0x020fe40000400000 */
[----:B------:R-:W-:Y:S01]  /*2cc0*/  FFMA R15, R0, R2, R15 ;  /* 0x00000002000f7223 */ /* 0x000fe2000000000f */
[----:B---3--:R-:W-:Y:S06]  /*2cd0*/  @!P0 BRA `(.L_x_11) ;  /* 0x0000000000188947 */ /* 0x008fec0003800000 */
[----:B------:R-:W0:Y:S01]  /*2ce0*/  LDCU UR4, c[0x0][0x388] ;  /* 0x00007100ff0477ac */ /* 0x000e220008000800 */
[----:B------:R-:W-:Y:S01]  /*2cf0*/  MOV R16, 0x2d30 ;  /* 0x00002d3000107802 */ /* 0x000fe20000000f00 */
[----:B0-----:R-:W-:Y:S02]  /*2d00*/  IMAD.U32 R0, RZ, RZ, UR4 ;  /* 0x00000004ff007e24 */ /* 0x001fe4000f8e00ff */
[----:B------:R-:W-:-:S07]  /*2d10*/  IMAD.U32 R3, RZ, RZ, UR4 ;  /* 0x00000004ff037e24 */ /* 0x000fce000f8e00ff */
[----:B------:R-:W-:Y:S05]  /*2d20*/  CALL.REL.NOINC `($__internal_1_$__cuda_sm3x_div_rn_noftz_f32_slowpath) ;  /* 0x000000e800f87944 */ /* 0x000fea0003c00000 */
[----:B------:R-:W-:-:S07]  /*2d30*/  MOV R15, R0 ;  /* 0x00000000000f7202 */ /* 0x000fce0000000f00 */
.L_x_11:
[----:B------:R-:W0:Y:S01]  /*2d40*/  LDC.64 R2, c[0x0][0x388] ;  /* 0x0000e200ff027b82 */ /* 0x000e220000000a00 */
[----:B------:R-:W1:Y:S01]  /*2d50*/  LDCU UR4, c[0x0][0x398] ;  /* 0x00007300ff0477ac */ /* 0x000e620008000800 */
[----:B------:R-:W-:Y:S01]  /*2d60*/  BSSY.RECONVERGENT B2, `(.L_x_12) ;  /* 0x000001d000027945 */ /* 0x000fe20003800200 */
[----:B------:R-:W-:Y:S02]  /*2d70*/  UMOV UR5, 0x3f000000 ;  /* 0x3f00000000057882 */ /* 0x000fe40000000000 */
[----:B------:R-:W-:-:S03]  /*2d80*/  IMAD.U32 R19, RZ, RZ, UR5 ;  /* 0x00000005ff137e24 */ /* 0x000fc6000f8e00ff */
[----:B------:R-:W1:Y:S08]  /*2d90*/  LDC R10, c[0x0][0x3b0] ;  /* 0x0000ec00ff0a7b82 */ /* 0x000e700000000800 */
[----:B------:R-:W1:Y:S08]  /*2da0*/  LDC R9, c[0x0][0x3c0] ;  /* 0x0000f000ff097b82 */ /* 0x000e700000000800 */
[----:B------:R-:W2:Y:S01]  /*2db0*/  LDC.64 R16, c[0x0][0x390] ;  /* 0x0000e400ff107b82 */ /* 0x000ea20000000a00 */
[----:B0-----:R-:W-:-:S04]  /*2dc0*/  FMUL R4, R3, 0.5 ;  /* 0x3f00000003047820 */ /* 0x001fc80000400000 */
[----:B------:R-:W-:Y:S01]  /*2dd0*/  FMUL R4, R22, R4 ;  /* 0x0000000416047220 */ /* 0x000fe20000400000 */
[----:B-1----:R-:W-:Y:S01]  /*2de0*/  FFMA R10, R10, -UR4, R9 ;  /* 0x800000040a0a7c23 */ /* 0x002fe20008000009 */
[----:B------:R-:W-:-:S03]  /*2df0*/  FFMA R9, -R23, UR4, R14 ;  /* 0x0000000417097c23 */ /* 0x000fc6000800010e */
[--C-:B--2---:R-:W-:Y:S01]  /*2e00*/  FFMA R10, R4, R10, R17.reuse ;  /* 0x0000000a040a7223 */ /* 0x104fe20000000011 */
[----:B------:R-:W-:Y:S01]  /*2e10*/  FFMA R2, -R2, UR4, R16 ;  /* 0x0000000402027c23 */ /* 0x000fe20008000110 */
[----:B------:R-:W-:Y:S02]  /*2e20*/  FFMA R9, R4, R9, R17 ;  /* 0x0000000904097223 */ /* 0x000fe40000000011 */
[-C--:B------:R-:W-:Y:S01]  /*2e30*/  FMUL R18, R10, R15.reuse ;  /* 0x0000000f0a127220 */ /* 0x080fe20000400000 */
[-C--:B------:R-:W-:Y:S01]  /*2e40*/  FMUL R2, R2, R15.reuse ;  /* 0x0000000f02027220 */ /* 0x080fe20000400000 */
[----:B------:R-:W-:Y:S02]  /*2e50*/  FMUL R22, R9, R15 ;  /* 0x0000000f09167220 */ /* 0x000fe40000400000 */
[----:B------:R-:W0:Y:S08]  /*2e60*/  MUFU.RCP R0, R18 ;  /* 0x0000001200007308 */ /* 0x000e300000001000 */
[----:B------:R-:W1:Y:S01]  /*2e70*/  FCHK P0, -R19, R18 ;  /* 0x0000001213007302 */ /* 0x000e620000000100 */
[----:B0-----:R-:W-:-:S04]  /*2e80*/  FFMA R3, -R18, R0, 1 ;  /* 0x3f80000012037423 */ /* 0x001fc80000000100 */
[----:B------:R-:W-:-:S04]  /*2e90*/  FFMA R0, R0, R3, R0 ;  /* 0x0000000300007223 */ /* 0x000fc80000000000 */
[----:B------:R-:W-:-:S04]  /*2ea0*/  FFMA R3, R0, -0.5, RZ ;  /* 0xbf00000000037823 */ /* 0x000fc800000000ff */
[----:B------:R-:W-:-:S04]  /*2eb0*/  FFMA R14, -R18, R3, -0.5 ;  /* 0xbf000000120e7423 */ /* 0x000fc80000000103 */
[----:B------:R-:W-:Y:S01]  /*2ec0*/  FFMA R14, R0, R14, R3 ;  /* 0x0000000e000e7223 */ /* 0x000fe20000000003 */
[----:B-1----:R-:W-:Y:S06]  /*2ed0*/  @!P0 BRA `(.L_x_13) ;  /* 0x0000000000148947 */ /* 0x002fec0003800000 */
[----:B------:R-:W-:Y:S01]  /*2ee0*/  IMAD.MOV.U32 R0, RZ, RZ, -0x41000000 ;  /* 0xbf000000ff007424 */ /* 0x000fe200078e00ff */
[----:B------:R-:W-:Y:S02]  /*2ef0*/  MOV R3, R18 ;  /* 0x0000001200037202 */ /* 0x000fe40000000f00 */
[----:B------:R-:W-:-:S07]  /*2f00*/  MOV R16, 0x2f20 ;  /* 0x00002f2000107802 */ /* 0x000fce0000000f00 */
[----:B------:R-:W-:Y:S05]  /*2f10*/  CALL.REL.NOINC `($__internal_1_$__cuda_sm3x_div_rn_noftz_f32_slowpath) ;  /* 0x000000e8007c7944 */ /* 0x000fea0003c00000 */
[----:B------:R-:W-:-:S07]  /*2f20*/  IMAD.MOV.U32 R14, RZ, RZ, R0 ;  /* 0x000000ffff0e7224 */ /* 0x000fce00078e0000 */
.L_x_13:
[----:B------:R-:W-:Y:S05]  /*2f30*/  BSYNC.RECONVERGENT B2 ;  /* 0x0000000000027941 */ /* 0x000fea0003800200 */
.L_x_12:
[C---:B------:R-:W-:Y:S01]  /*2f40*/  FMUL R3, R21.reuse, R18 ;  /* 0x0000001215037220 */ /* 0x040fe20000400000 */
[----:B------:R-:W-:Y:S03]  /*2f50*/  BSSY.RECONVERGENT B2, `(.L_x_14) ;  /* 0x000000e000027945 */ /* 0x000fe60003800200 */
[----:B------:R-:W-:-:S04]  /*2f60*/  FFMA R17, -R21, R3, R2 ;  /* 0x0000000315117223 */ /* 0x000fc80000000102 */
[----:B------:R-:W0:Y:S08]  /*2f70*/  MUFU.RCP R0, R17 ;  /* 0x0000001100007308 */ /* 0x000e300000001000 */
[----:B------:R-:W1:Y:S01]  /*2f80*/  FCHK P0, R2, R17 ;  /* 0x0000001102007302 */ /* 0x000e620000000000 */
[----:B0-----:R-:W-:-:S04]  /*2f90*/  FFMA R3, -R17, R0, 1 ;  /* 0x3f80000011037423 */ /* 0x001fc80000000100 */
[----:B------:R-:W-:-:S04]  /*2fa0*/  FFMA R3, R0, R3, R0 ;  /* 0x0000000300037223 */ /* 0x000fc80000000000 */
[----:B------:R-:W-:-:S04]  /*2fb0*/  FFMA R0, R2, R3, RZ ;  /* 0x0000000302007223 */ /* 0x000fc800000000ff */
[----:B------:R-:W-:-:S04]  /*2fc0*/  FFMA R16, -R17, R0, R2 ;  /* 0x0000000011107223 */ /* 0x000fc80000000102 */
[----:B------:R-:W-:Y:S01]  /*2fd0*/  FFMA R0, R3, R16, R0 ;  /* 0x0000001003007223 */ /* 0x000fe20000000000 */
[----:B-1----:R-:W-:Y:S06]  /*2fe0*/  @!P0 BRA `(.L_x_15) ;  /* 0x0000000000108947 */ /* 0x002fec0003800000 */
[----:B------:R-:W-:Y:S01]  /*2ff0*/  IMAD.MOV.U32 R3, RZ, RZ, R17 ;  /* 0x000000ffff037224 */ /* 0x000fe200078e0011 */
[----:B------:R-:W-:Y:S02]  /*3000*/  MOV R0, R2 ;  /* 0x0000000200007202 */ /* 0x000fe40000000f00 */
[----:B------:R-:W-:-:S07]  /*3010*/  MOV R16, 0x3030 ;  /* 0x0000303000107802 */ /* 0x000fce0000000f00 */
[----:B------:R-:W-:Y:S05]  /*3020*/  CALL.REL.NOINC `($__internal_1_$__cuda_sm3x_div_rn_noftz_f32_slowpath) ;  /* 0x000000e800387944 */ /* 0x000fea0003c00000 */
.L_x_15:
[----:B------:R-:W-:Y:S05]  /*3030*/  BSYNC.RECONVERGENT B2 ;  /* 0x0000000000027941 */ /* 0x000fea0003800200 */
.L_x_14:
[----:B------:R-:W-:Y:S01]  /*3040*/  IMAD.MOV.U32 R20, RZ, RZ, R0 ;  /* 0x000000ffff147224 */ /* 0x000fe200078e0000 */
[----:B------:R-:W0:Y:S01]  /*3050*/  MUFU.RCP R18, R22 ;  /* 0x0000001600127308 */ /* 0x000e220000001000 */
[----:B------:R-:W-:Y:S01]  /*3060*/  IMAD.MOV.U32 R17, RZ, RZ, 0x3e055027 ;  /* 0x3e055027ff117424 */ /* 0x000fe200078e00ff */
[----:B------:R-:W-:Y:S01]  /*3070*/  UMOV UR4, 0x3f000000 ;  /* 0x3f00000000047882 */ /* 0x000fe20000000000 */
[----:B------:R-:W-:Y:S01]  /*3080*/  BSSY.RECONVERGENT B2, `(.L_x_16) ;  /* 0x0000027000027945 */ /* 0x000fe20003800200 */
[----:B------:R-:W-:Y:S01]  /*3090*/  FSETP.GEU.AND P0, PT, R20, 1.175494350822287508e-38, PT ;  /* 0x008000001400780b */ /* 0x000fe20003f0e000 */
[----:B------:R-:W-:-:S04]  /*30a0*/  IMAD.U32 R25, RZ, RZ, UR4 ;  /* 0x00000004ff197e24 */ /* 0x000fc8000f8e00ff */
[----:B------:R-:W1:Y:S08]  /*30b0*/  FCHK P1, -R25, R22 ;  /* 0x0000001619007302 */ /* 0x000e700000020100 */
[----:B------:R-:W-:Y:S01]  /*30c0*/  @!P0 FMUL R20, R20, 8388608 ;  /* 0x4b00000014148820 */ /* 0x000fe20000400000 */
[----:B0-----:R-:W-:-:S03]  /*30d0*/  FFMA R19, -R22, R18, 1 ;  /* 0x3f80000016137423 */ /* 0x001fc60000000112 */
[C---:B------:R-:W-:Y:S01]  /*30e0*/  VIADD R0, R20.reuse, 0xc0d55555 ;  /* 0xc0d5555514007836 */ /* 0x040fe20000000000 */
[----:B------:R-:W-:-:S04]  /*30f0*/  FSETP.NEU.AND P2, PT, R20, RZ, PT ;  /* 0x000000ff1400720b */ /* 0x000fc80003f4d000 */
[----:B------:R-:W-:-:S04]  /*3100*/  LOP3.LUT R3, R0, 0xff800000, RZ, 0xc0, !PT ;  /* 0xff80000000037812 */ /* 0x000fc800078ec0ff */
[-C--:B------:R-:W-:Y:S02]  /*3110*/  IADD3 R0, PT, PT, R20, -R3.reuse, RZ ;  /* 0x8000000314007210 */ /* 0x080fe40007ffe0ff */
[----:B------:R-:W-:-:S03]  /*3120*/  I2FP.F32.S32 R3, R3 ;  /* 0x0000000300037245 */ /* 0x000fc60000201400 */
[----:B------:R-:W-:Y:S01]  /*3130*/  FADD R16, R0, -1 ;  /* 0xbf80000000107421 */ /* 0x000fe20000000000 */
[----:B------:R-:W-:Y:S02]  /*3140*/  FSEL R0, RZ, -23, P0 ;  /* 0xc1b80000ff007808 */ /* 0x000fe40000000000 */
[----:B------:R-:W-:Y:S01]  /*3150*/  ISETP.GT.U32.AND P0, PT, R20, 0x7f7fffff, PT ;  /* 0x7f7fffff1400780c */ /* 0x000fe20003f04070 */
[----:B------:R-:W-:Y:S02]  /*3160*/  FFMA R17, R16, -R17, 0.14084610342979431152 ;  /* 0x3e1039f610117423 */ /* 0x000fe40000000811 */
[----:B------:R-:W-:Y:S01]  /*3170*/  FFMA R3, R3, 1.1920928955078125e-07, R0 ;  /* 0x3400000003037823 */ /* 0x000fe20000000000 */
[----:B------:R-:W-:Y:S01]  /*3180*/  FFMA R0, R18, R19, R18 ;  /* 0x0000001312007223 */ /* 0x000fe20000000012 */
[----:B------:R-:W-:Y:S01]  /*3190*/  FFMA R17, R16, R17, -0.12148627638816833496 ;  /* 0xbdf8cdcc10117423 */ /* 0x000fe20000000011 */
[----:B------:R-:W-:-:S03]  /*31a0*/  MOV R19, 0x7f800000 ;  /* 0x7f80000000137802 */ /* 0x000fc60000000f00 */
[----:B------:R-:W-:-:S04]  /*31b0*/  FFMA R17, R16, R17, 0.13980610668659210205 ;  /* 0x3e0f295510117423 */ /* 0x000fc80000000011 */
[----:B------:R-:W-:-:S04]  /*31c0*/  FFMA R17, R16, R17, -0.16684235632419586182 ;  /* 0xbe2ad8b910117423 */ /* 0x000fc80000000011 */
[----:B------:R-:W-:-:S04]  /*31d0*/  FFMA R17, R16, R17, 0.20012299716472625732 ;  /* 0x3e4ced0b10117423 */ /* 0x000fc80000000011 */
[----:B------:R-:W-:-:S04]  /*31e0*/  FFMA R17, R16, R17, -0.24999669194221496582 ;  /* 0xbe7fff2210117423 */ /* 0x000fc80000000011 */
[----:B------:R-:W-:-:S04]  /*31f0*/  FFMA R17, R16, R17, 0.33333182334899902344 ;  /* 0x3eaaaa7810117423 */ /* 0x000fc80000000011 */
[----:B------:R-:W-:-:S04]  /*3200*/  FFMA R17, R16, R17, -0.5 ;  /* 0xbf00000010117423 */ /* 0x000fc80000000011 */
[----:B------:R-:W-:-:S04]  /*3210*/  FMUL R17, R16, R17 ;  /* 0x0000001110117220 */ /* 0x000fc80000400000 */
[----:B------:R-:W-:Y:S01]  /*3220*/  FFMA R16, R16, R17, R16 ;  /* 0x0000001110107223 */ /* 0x000fe20000000010 */
[----:B------:R-:W-:-:S03]  /*3230*/  FFMA R17, R0, -0.5, RZ ;  /* 0xbf00000000117823 */ /* 0x000fc600000000ff */
[----:B------:R-:W-:Y:S01]  /*3240*/  FFMA R3, R3, 0.69314718246459960938, R16 ;  /* 0x3f31721803037823 */ /* 0x000fe20000000010 */
[----:B------:R-:W-:Y:S01]  /*3250*/  @P0 FFMA R3, R20, R19, +INF ;  /* 0x7f80000014030423 */ /* 0x000fe20000000013 */
[----:B------:R-:W-:-:S04]  /*3260*/  FFMA R16, -R22, R17, -0.5 ;  /* 0xbf00000016107423 */ /* 0x000fc80000000111 */
[----:B------:R-:W-:Y:S01]  /*3270*/  FFMA R18, R0, R16, R17 ;  /* 0x0000001000127223 */ /* 0x000fe20000000011 */
[----:B------:R-:W-:Y:S01]  /*3280*/  FSEL R23, R3, -INF , P2 ;  /* 0xff80000003177808 */ /* 0x000fe20001000000 */
[----:B-1----:R-:W-:Y:S06]  /*3290*/  @!P1 BRA `(.L_x_17) ;  /* 0x0000000000149947 */ /* 0x002fec0003800000 */
[----:B------:R-:W-:Y:S01]  /*32a0*/  IMAD.MOV.U32 R0, RZ, RZ, -0x41000000 ;  /* 0xbf000000ff007424 */ /* 0x000fe200078e00ff */
[----:B------:R-:W-:Y:S01]  /*32b0*/  MOV R16, 0x32e0 ;  /* 0x000032e000107802 */ /* 0x000fe20000000f00 */
[----:B------:R-:W-:-:S07]  /*32c0*/  IMAD.MOV.U32 R3, RZ, RZ, R22 ;  /* 0x000000ffff037224 */ /* 0x000fce00078e0016 */
[----:B------:R-:W-:Y:S05]  /*32d0*/  CALL.REL.NOINC `($__internal_1_$__cuda_sm3x_div_rn_noftz_f32_slowpath) ;  /* 0x000000e4008c7944 */ /* 0x000fea0003c00000 */
[----:B------:R-:W-:-:S07]  /*32e0*/  MOV R18, R0 ;  /* 0x0000000000127202 */ /* 0x000fce0000000f00 */
.L_x_17:
[----:B------:R-:W-:Y:S05]  /*32f0*/  BSYNC.RECONVERGENT B2 ;  /* 0x0000000000027941 */ /* 0x000fea0003800200 */
.L_x_16:
[-C--:B------:R-:W-:Y:S01]  /*3300*/  FMUL R0, R13, R22.reuse ;  /* 0x000000160d007220 */ /* 0x080fe20000400000 */
[----:B------:R-:W-:Y:S01]  /*3310*/  FMUL R3, R21, R22 ;  /* 0x0000001615037220 */ /* 0x000fe20000400000 */
[----:B------:R-:W-:Y:S02]  /*3320*/  BSSY.RECONVERGENT B2, `(.L_x_18) ;  /* 0x000000f000027945 */ /* 0x000fe40003800200 */
[--C-:B------:R-:W-:Y:S01]  /*3330*/  FFMA R19, -R13, R0, R2.reuse ;  /* 0x000000000d137223 */ /* 0x100fe20000000102 */
[----:B------:R-:W-:-:S03]  /*3340*/  FFMA R0, -R21, R3, R2 ;  /* 0x0000000315007223 */ /* 0x000fc60000000102 */
        /* <DEDUP_REMOVED lines=9> */
[----:B------:R-:W-:-:S07]  /*33e0*/  MOV R16, 0x3400 ;  /* 0x0000340000107802 */ /* 0x000fce0000000f00 */
[----:B------:R-:W-:Y:S05]  /*33f0*/  CALL.REL.NOINC `($__internal_1_$__cuda_sm3x_div_rn_noftz_f32_slowpath) ;  /* 0x000000e400447944 */ /* 0x000fea0003c00000 */
[----:B------:R-:W-:-:S07]  /*3400*/  IMAD.MOV.U32 R2, RZ, RZ, R0 ;  /* 0x000000ffff027224 */ /* 0x000fce00078e0000 */
.L_x_19:
[----:B------:R-:W-:Y:S05]  /*3410*/  BSYNC.RECONVERGENT B2 ;  /* 0x0000000000027941 */ /* 0x000fea0003800200 */
.L_x_18:
[----:B------:R-:W-:Y:S01]  /*3420*/  MOV R19, R2 ;  /* 0x0000000200137202 */ /* 0x000fe20000000f00 */
[----:B------:R-:W-:Y:S02]  /*3430*/  HFMA2 R3, -RZ, RZ, 1.5048828125, 33.21875 ;  /* 0x3e055027ff037431 */ /* 0x000fe400000001ff */
[----:B------:R-:W-:Y:S01]  /*3440*/  FFMA R14, R23, R14, 55 ;  /* 0x425c0000170e7423 */ /* 0x000fe2000000000e */
[----:B------:R-:W-:Y:S01]  /*3450*/  BSSY.RECONVERGENT B2, `(.L_x_20) ;  /* 0x0000029000027945 */ /* 0x000fe20003800200 */
[----:B------:R-:W-:-:S13]  /*3460*/  FSETP.GEU.AND P0, PT, R19, 1.175494350822287508e-38, PT ;  /* 0x008000001300780b */ /* 0x000fda0003f0e000 */
[----:B------:R-:W-:-:S04]  /*3470*/  @!P0 FMUL R19, R19, 8388608 ;  /* 0x4b00000013138820 */ /* 0x000fc80000400000 */
[----:B------:R-:W-:-:S05]  /*3480*/  VIADD R0, R19, 0xc0d55555 ;  /* 0xc0d5555513007836 */ /* 0x000fca0000000000 */
[----:B------:R-:W-:-:S05]  /*3490*/  LOP3.LUT R2, R0, 0xff800000, RZ, 0xc0, !PT ;  /* 0xff80000000027812 */ /* 0x000fca00078ec0ff */
[----:B------:R-:W-:-:S04]  /*34a0*/  IMAD.IADD R0, R19, 0x1, -R2 ;  /* 0x0000000113007824 */ /* 0x000fc800078e0a02 */
[----:B------:R-:W-:Y:S01]  /*34b0*/  FADD R16, R0, -1 ;  /* 0xbf80000000107421 */ /* 0x000fe20000000000 */
[----:B------:R-:W-:Y:S02]  /*34c0*/  FSEL R0, RZ, -23, P0 ;  /* 0xc1b80000ff007808 */ /* 0x000fe40000000000 */
[----:B------:R-:W-:Y:S01]  /*34d0*/  ISETP.GT.U32.AND P0, PT, R19, 0x7f7fffff, PT ;  /* 0x7f7fffff1300780c */ /* 0x000fe20003f04070 */
[----:B------:R-:W-:-:S04]  /*34e0*/  FFMA R3, R16, -R3, 0.14084610342979431152 ;  /* 0x3e1039f610037423 */ /* 0x000fc80000000803 */
[----:B------:R-:W-:-:S04]  /*34f0*/  FFMA R3, R16, R3, -0.12148627638816833496 ;  /* 0xbdf8cdcc10037423 */ /* 0x000fc80000000003 */
[----:B------:R-:W-:-:S04]  /*3500*/  FFMA R3, R16, R3, 0.13980610668659210205 ;  /* 0x3e0f295510037423 */ /* 0x000fc80000000003 */
[----:B------:R-:W-:-:S04]  /*3510*/  FFMA R3, R16, R3, -0.16684235632419586182 ;  /* 0xbe2ad8b910037423 */ /* 0x000fc80000000003 */
[----:B------:R-:W-:-:S04]  /*3520*/  FFMA R3, R16, R3, 0.20012299716472625732 ;  /* 0x3e4ced0b10037423 */ /* 0x000fc80000000003 */
[----:B------:R-:W-:-:S04]  /*3530*/  FFMA R3, R16, R3, -0.24999669194221496582 ;  /* 0xbe7fff2210037423 */ /* 0x000fc80000000003 */
[----:B------:R-:W-:-:S04]  /*3540*/  FFMA R3, R16, R3, 0.33333182334899902344 ;  /* 0x3eaaaa7810037423 */ /* 0x000fc80000000003 */
[C---:B------:R-:W-:Y:S01]  /*3550*/  FFMA R17, R16.reuse, R3, -0.5 ;  /* 0xbf00000010117423 */ /* 0x040fe20000000003 */
[----:B------:R-:W-:Y:S01]  /*3560*/  I2FP.F32.S32 R3, R2 ;  /* 0x0000000200037245 */ /* 0x000fe20000201400 */
[----:B------:R-:W-:Y:S02]  /*3570*/  IMAD.MOV.U32 R2, RZ, RZ, 0x7f800000 ;  /* 0x7f800000ff027424 */ /* 0x000fe400078e00ff */
[C---:B------:R-:W-:Y:S02]  /*3580*/  FMUL R17, R16.reuse, R17 ;  /* 0x0000001110117220 */ /* 0x040fe40000400000 */
[----:B------:R-:W-:Y:S02]  /*3590*/  FFMA R0, R3, 1.1920928955078125e-07, R0 ;  /* 0x3400000003007823 */ /* 0x000fe40000000000 */
[----:B------:R-:W-:-:S04]  /*35a0*/  FFMA R17, R16, R17, R16 ;  /* 0x0000001110117223 */ /* 0x000fc80000000010 */
[----:B------:R-:W-:Y:S01]  /*35b0*/  FFMA R0, R0, 0.69314718246459960938, R17 ;  /* 0x3f31721800007823 */ /* 0x000fe20000000011 */
[C---:B------:R-:W-:Y:S01]  /*35c0*/  @P0 FFMA R0, R19.reuse, R2, +INF ;  /* 0x7f80000013000423 */ /* 0x040fe20000000002 */
[----:B------:R-:W-:Y:S01]  /*35d0*/  FSETP.NEU.AND P0, PT, R19, RZ, PT ;  /* 0x000000ff1300720b */ /* 0x000fe20003f0d000 */
[----:B------:R-:W-:Y:S01]  /*35e0*/  IMAD.MOV.U32 R17, RZ, RZ, 0x3c23d70a ;  /* 0x3c23d70aff117424 */ /* 0x000fe200078e00ff */
[----:B------:R-:W-:Y:S02]  /*35f0*/  MOV R2, 0x42c80000 ;  /* 0x42c8000000027802 */ /* 0x000fe40000000f00 */
[----:B------:R-:W-:-:S03]  /*3600*/  FSEL R3, R0, -INF , P0 ;  /* 0xff80000000037808 */ /* 0x000fc60000000000 */
[----:B------:R-:W-:Y:S02]  /*3610*/  FFMA R2, R17, -R2, 1 ;  /* 0x3f80000011027423 */ /* 0x000fe40000000802 */
[----:B------:R-:W-:Y:S02]  /*3620*/  FFMA R0, R3, R18, R14 ;  /* 0x0000001203007223 */ /* 0x000fe4000000000e */
[----:B------:R-:W-:-:S03]  /*3630*/  FFMA R3, R2, R17, 0.0099999997764825820923 ;  /* 0x3c23d70a02037423 */ /* 0x000fc60000000011 */
[----:B------:R-:W-:-:S04]  /*3640*/  FMNMX R0, RZ, R0, !PT ;  /* 0x00000000ff007209 */ /* 0x000fc80007800000 */
[----:B------:R-:W0:Y:S01]  /*3650*/  FCHK P0, R0, 100 ;  /* 0x42c8000000007902 */ /* 0x000e220000000000 */
[----:B------:R-:W-:-:S04]  /*3660*/  FFMA R20, R0, R3, RZ ;  /* 0x0000000300147223 */ /* 0x000fc800000000ff */
[----:B------:R-:W-:-:S04]  /*3670*/  FFMA R2, R20, -100, R0 ;  /* 0xc2c8000014027823 */ /* 0x000fc80000000000 */
[----:B------:R-:W-:Y:S01]  /*3680*/  FFMA R20, R3, R2, R20 ;  /* 0x0000000203147223 */ /* 0x000fe20000000014 */
[----:B0-----:R-:W-:Y:S06]  /*3690*/  @!P0 BRA `(.L_x_21) ;  /* 0x0000000000108947 */ /* 0x001fec0003800000 */
[----:B------:R-:W-:Y:S01]  /*36a0*/  IMAD.MOV.U32 R3, RZ, RZ, 0x42c80000 ;  /* 0x42c80000ff037424 */ /* 0x000fe200078e00ff */
[----:B------:R-:W-:-:S07]  /*36b0*/  MOV R16, 0x36d0 ;  /* 0x000036d000107802 */ /* 0x000fce0000000f00 */
[----:B------:R-:W-:Y:S05]  /*36c0*/  CALL.REL.NOINC `($__internal_1_$__cuda_sm3x_div_rn_noftz_f32_slowpath) ;  /* 0x000000e000907944 */ /* 0x000fea0003c00000 */
[----:B------:R-:W-:-:S07]  /*36d0*/  IMAD.MOV.U32 R20, RZ, RZ, R0 ;  /* 0x000000ffff147224 */ /* 0x000fce00078e0000 */
.L_x_21:
[----:B------:R-:W-:Y:S05]  /*36e0*/  BSYNC.RECONVERGENT B2 ;  /* 0x0000000000027941 */ /* 0x000fea0003800200 */
.L_x_20:
[----:B------:R-:W0:Y:S01]  /*36f0*/  LDC R2, c[0x0][0x388] ;  /* 0x0000e200ff027b82 */ /* 0x000e220000000800 */
[----:B------:R-:W-:Y:S01]  /*3700*/  FMUL R11, R11, R4 ;  /* 0x000000040b0b7220 */ /* 0x000fe20000400000 */
[----:B0-----:R-:W0:Y:S08]  /*3710*/  MUFU.RCP R3, R2 ;  /* 0x0000000200037308 */ /* 0x001e300000001000 */
[----:B------:R-:W1:Y:S01]  /*3720*/  FCHK P0, -R2, R2 ;  /* 0x0000000202007302 */ /* 0x000e620000000100 */
[----:B0-----:R-:W-:-:S04]  /*3730*/  FFMA R18, R3, -R2, 1 ;  /* 0x3f80000003127423 */ /* 0x001fc80000000802 */
[----:B------:R-:W-:-:S04]  /*3740*/  FFMA R18, R3, R18, R3 ;  /* 0x0000001203127223 */ /* 0x000fc80000000003 */
[----:B------:R-:W-:-:S04]  /*3750*/  FFMA R3, R18, -R2, RZ ;  /* 0x8000000212037223 */ /* 0x000fc800000000ff */
[----:B------:R-:W-:-:S04]  /*3760*/  FFMA R0, R3, -R2, -R2 ;  /* 0x8000000203007223 */ /* 0x000fc80000000802 */
[----:B------:R-:W-:Y:S01]  /*3770*/  FFMA R18, R18, R0, R3 ;  /* 0x0000000012127223 */ /* 0x000fe20000000003 */
[----:B-1----:R-:W-:Y:S06]  /*3780*/  @!P0 BRA `(.L_x_22) ;  /* 0x0000000000188947 */ /* 0x002fec0003800000 */
[----:B------:R-:W0:Y:S01]  /*3790*/  LDCU UR4, c[0x0][0x388] ;  /* 0x00007100ff0477ac */ /* 0x000e220008000800 */
[----:B------:R-:W-:Y:S01]  /*37a0*/  FADD R0, -R2, -RZ ;  /* 0x800000ff02007221 */ /* 0x000fe20000000100 */
[----:B------:R-:W-:Y:S02]  /*37b0*/  MOV R16, 0x37e0 ;  /* 0x000037e000107802 */ /* 0x000fe40000000f00 */
[----:B0-----:R-:W-:-:S07]  /*37c0*/  MOV R3, UR4 ;  /* 0x0000000400037c02 */ /* 0x001fce0008000f00 */
[----:B------:R-:W-:Y:S05]  /*37d0*/  CALL.REL.NOINC `($__internal_1_$__cuda_sm3x_div_rn_noftz_f32_slowpath) ;  /* 0x000000e0004c7944 */ /* 0x000fea0003c00000 */
[----:B------:R-:W-:-:S07]  /*37e0*/  IMAD.MOV.U32 R18, RZ, RZ, R0 ;  /* 0x000000ffff127224 */ /* 0x000fce00078e0000 */
.L_x_22:
[----:B------:R-:W-:Y:S02]  /*37f0*/  HFMA2 R0, -RZ, RZ, 2.375, 0 ;  /* 0x40c00000ff007431 */ /* 0x000fe400000001ff */
[----:B------:R-:W-:Y:S01]  /*3800*/  IMAD.MOV.U32 R3, RZ, RZ, 0x3e2aaaab ;  /* 0x3e2aaaabff037424 */ /* 0x000fe200078e00ff */
[----:B------:R-:W0:Y:S01]  /*3810*/  FCHK P0, R20, 6 ;  /* 0x40c0000014007902 */ /* 0x000e220000000000 */
[----:B------:R-:W-:Y:S01]  /*3820*/  BSSY.RECONVERGENT B2, `(.L_x_23) ;  /* 0x000000d000027945 */ /* 0x000fe20003800200 */
[----:B------:R-:W-:Y:S01]  /*3830*/  FMUL R12, R12, R4 ;  /* 0x000000040c0c7220 */ /* 0x000fe20000400000 */
[----:B------:R-:W-:-:S04]  /*3840*/  FFMA R0, R3, -R0, 1 ;  /* 0x3f80000003007423 */ /* 0x000fc80000000800 */
[----:B------:R-:W-:-:S04]  /*3850*/  FFMA R0, R0, R3, 0.16666667163372039795 ;  /* 0x3e2aaaab00007423 */ /* 0x000fc80000000003 */
[----:B------:R-:W-:-:S04]  /*3860*/  FFMA R3, R0, R20, RZ ;  /* 0x0000001400037223 */ /* 0x000fc800000000ff */
[----:B------:R-:W-:-:S04]  /*3870*/  FFMA R22, R3, -6, R20 ;  /* 0xc0c0000003167823 */ /* 0x000fc80000000014 */
[----:B------:R-:W-:Y:S01]  /*3880*/  FFMA R22, R0, R22, R3 ;  /* 0x0000001600167223 */ /* 0x000fe20000000003 */
[----:B0-----:R-:W-:Y:S06]  /*3890*/  @!P0 BRA `(.L_x_24) ;  /* 0x0000000000148947 */ /* 0x001fec0003800000 */
[----:B------:R-:W-:Y:S01]  /*38a0*/  IMAD.MOV.U32 R0, RZ, RZ, R20 ;  /* 0x000000ffff007224 */ /* 0x000fe200078e0014 */
[----:B------:R-:W-:Y:S01]  /*38b0*/  MOV R16, 0x38e0 ;  /* 0x000038e000107802 */ /* 0x000fe20000000f00 */
[----:B------:R-:W-:-:S07]  /*38c0*/  IMAD.MOV.U32 R3, RZ, RZ, 0x40c00000 ;  /* 0x40c00000ff037424 */ /* 0x000fce00078e00ff */
[----:B------:R-:W-:Y:S05]  /*38d0*/  CALL.REL.NOINC `($__internal_1_$__cuda_sm3x_div_rn_noftz_f32_slowpath) ;  /* 0x000000e0000c7944 */ /* 0x000fea0003c00000 */
[----:B------:R-:W-:-:S07]  /*38e0*/  MOV R22, R0 ;  /* 0x0000000000167202 */ /* 0x000fce0000000f00 */
.L_x_24:
[----:B------:R-:W-:Y:S05]  /*38f0*/  BSYNC.RECONVERGENT B2 ;  /* 0x0000000000027941 */ /* 0x000fea0003800200 */
.L_x_23:
[----:B------:R-:W-:Y:S01]  /*3900*/  HFMA2 R21, -RZ, RZ, 0, 0 ;  /* 0x00000000ff157431 */ /* 0x000fe200000001ff */
[----:B------:R-:W-:Y:S01]  /*3910*/  BSSY.RECONVERGENT B2, `(.L_x_25) ;  /* 0x0000647000027945 */ /* 0x000fe20003800200 */
[----:B------:R-:W-:Y:S02]  /*3920*/  IMAD.MOV.U32 R19, RZ, RZ, RZ ;  /* 0x000000ffff137224 */ /* 0x000fe400078e00ff */
[----:B------:R-:W-:-:S07]  /*3930*/  IMAD.MOV.U32 R23, RZ, RZ, RZ ;  /* 0x000000ffff177224 */ /* 0x000fce00078e00ff */
.L_x_114:
[----:B------:R-:W0:Y:S01]  /*3940*/  MUFU.RCP R2, R13 ;  /* 0x0000000d00027308 */ /* 0x000e220000001000 */
[----:B------:R-:W1:Y:S01]  /*3950*/  LDC.64 R24, c[0x0][0x390] ;  /* 0x0000e400ff187b82 */ /* 0x000e620000000a00 */
[----:B------:R-:W-:Y:S01]  /*3960*/  FMUL R0, R21, R21 ;  /* 0x0000001515007220 */ /* 0x000fe20000400000 */
[-C--:B------:R-:W-:Y:S01]  /*3970*/  FMUL R4, R12, R13.reuse ;  /* 0x0000000d0c047220 */ /* 0x080fe20000400000 */
[----:B------:R-:W-:Y:S02]  /*3980*/  BSSY.RECONVERGENT B3, `(.L_x_26) ;  /* 0x0000015000037945 */ /* 0x000fe40003800200 */
[-C--:B------:R-:W-:Y:S02]  /*3990*/  FFMA R3, R13, R13.reuse, R0 ;  /* 0x0000000d0d037223 */ /* 0x080fe40000000000 */
[----:B------:R-:W2:Y:S01]  /*39a0*/  FCHK P0, R21, R13 ;  /* 0x0000000d15007302 */ /* 0x000ea20000000000 */
[----:B0-----:R-:W-:-:S04]  /*39b0*/  FFMA R17, R2, -R13, 1 ;  /* 0x3f80000002117423 */ /* 0x001fc8000000080d */
[----:B------:R-:W-:Y:S01]  /*39c0*/  FFMA R0, R2, R17, R2 ;  /* 0x0000001102007223 */ /* 0x000fe20000000002 */
[----:B------:R-:W-:Y:S01]  /*39d0*/  FMUL R2, R11, R13 ;  /* 0x0000000d0b027220 */ /* 0x000fe20000400000 */
[----:B-1----:R-:W-:Y:S02]  /*39e0*/  FFMA R14, -R3, R25, R24 ;  /* 0x00000019030e7223 */ /* 0x002fe40000000118 */
[----:B------:R-:W-:Y:S01]  /*39f0*/  FFMA R16, R0, R21, RZ ;  /* 0x0000001500107223 */ /* 0x000fe200000000ff */
[-C--:B------:R-:W-:Y:S01]  /*3a00*/  FMUL R3, R4, R13.reuse ;  /* 0x0000000d04037220 */ /* 0x080fe20000400000 */
[----:B------:R-:W-:Y:S01]  /*3a10*/  FMUL R2, R2, R13 ;  /* 0x0000000d02027220 */ /* 0x000fe20000400000 */
[----:B------:R-:W-:Y:S01]  /*3a20*/  FMUL R14, R14, R15 ;  /* 0x0000000f0e0e7220 */ /* 0x000fe20000400000 */
[----:B------:R-:W-:Y:S02]  /*3a30*/  FFMA R25, R16, -R13, R21 ;  /* 0x8000000d10197223 */ /* 0x000fe40000000015 */
[----:B------:R-:W-:Y:S01]  /*3a40*/  FMUL R24, R2, R15 ;  /* 0x0000000f02187220 */ /* 0x000fe20000400000 */
[----:B------:R-:W-:Y:S01]  /*3a50*/  FFMA R26, R3, R18, R14 ;  /* 0x00000012031a7223 */ /* 0x000fe2000000000e */
[----:B------:R-:W-:Y:S01]  /*3a60*/  FFMA R25, R0, R25, R16 ;  /* 0x0000001900197223 */ /* 0x000fe20000000010 */
[----:B--2---:R-:W-:Y:S06]  /*3a70*/  @!P0 BRA `(.L_x_27) ;  /* 0x0000000000148947 */ /* 0x004fec0003800000 */
[----:B------:R-:W-:Y:S01]  /*3a80*/  IMAD.MOV.U32 R0, RZ, RZ, R21 ;  /* 0x000000ffff007224 */ /* 0x000fe200078e0015 */
[----:B------:R-:W-:Y:S01]  /*3a90*/  MOV R16, 0x3ac0 ;  /* 0x00003ac000107802 */ /* 0x000fe20000000f00 */
[----:B------:R-:W-:-:S07]  /*3aa0*/  IMAD.MOV.U32 R3, RZ, RZ, R13 ;  /* 0x000000ffff037224 */ /* 0x000fce00078e000d */
[----:B------:R-:W-:Y:S05]  /*3ab0*/  CALL.REL.NOINC `($__internal_1_$__cuda_sm3x_div_rn_noftz_f32_slowpath) ;  /* 0x000000dc00947944 */ /* 0x000fea0003c00000 */
[----:B------:R-:W-:-:S07]  /*3ac0*/  MOV R25, R0 ;  /* 0x0000000000197202 */ /* 0x000fce0000000f00 */
.L_x_27:
[----:B------:R-:W-:Y:S05]  /*3ad0*/  BSYNC.RECONVERGENT B3 ;  /* 0x0000000000037941 */ /* 0x000fea0003800200 */
.L_x_26:
[----:B------:R-:W0:Y:S01]  /*3ae0*/  MUFU.RCP R0, |R25| ;  /* 0x4000001900007308 */ /* 0x000e220000001000 */
[----:B------:R-:W-:Y:S01]  /*3af0*/  FSETP.GT.AND P0, PT, |R25|, 1, PT ;  /* 0x3f8000001900780b */ /* 0x000fe20003f04200 */
[----:B------:R-:W-:Y:S01]  /*3b00*/  IMAD.MOV.U32 R3, RZ, RZ, 0x3b2090aa ;  /* 0x3b2090aaff037424 */ /* 0x000fe200078e00ff */
[----:B------:R-:W-:Y:S01]  /*3b10*/  BSSY.RECONVERGENT B0, `(.L_x_28) ;  /* 0x0000052000007945 */ /* 0x000fe20003800200 */
[----:B------:R-:W-:Y:S01]  /*3b20*/  IMAD.MOV.U32 R17, RZ, RZ, 0x3f6ee581 ;  /* 0x3f6ee581ff117424 */ /* 0x000fe200078e00ff */
[----:B0-----:R-:W-:-:S05]  /*3b30*/  FSEL R0, R0, |R25|, P0 ;  /* 0x4000001900007208 */ /* 0x001fca0000000000 */
[----:B------:R-:W-:-:S04]  /*3b40*/  FMUL R2, R0, R0 ;  /* 0x0000000000027220 */ /* 0x000fc80000400000 */
[----:B------:R-:W-:-:S04]  /*3b50*/  FFMA R3, R2, R3, -0.014396979473531246185 ;  /* 0xbc6be14f02037423 */ /* 0x000fc80000000003 */
[----:B------:R-:W-:-:S04]  /*3b60*/  FFMA R3, R2, R3, 0.039849750697612762451 ;  /* 0x3d23397e02037423 */ /* 0x000fc80000000003 */
[----:B------:R-:W-:-:S04]  /*3b70*/  FFMA R3, R2, R3, -0.072529748082160949707 ;  /* 0xbd948a7a02037423 */ /* 0x000fc80000000003 */
[----:B------:R-:W-:-:S04]  /*3b80*/  FFMA R3, R2, R3, 0.10518480092287063599 ;  /* 0x3dd76b2102037423 */ /* 0x000fc80000000003 */
[----:B------:R-:W-:-:S04]  /*3b90*/  FFMA R3, R2, R3, -0.14171802997589111328 ;  /* 0xbe111e8802037423 */ /* 0x000fc80000000003 */
[----:B------:R-:W-:-:S04]  /*3ba0*/  FFMA R3, R2, R3, 0.19988775253295898438 ;  /* 0x3e4caf6002037423 */ /* 0x000fc80000000003 */
[----:B------:R-:W-:-:S04]  /*3bb0*/  FFMA R3, R2, R3, -0.33332940936088562012 ;  /* 0xbeaaaa2702037423 */ /* 0x000fc80000000003 */
[----:B------:R-:W-:-:S04]  /*3bc0*/  FMUL R3, R2, R3 ;  /* 0x0000000302037220 */ /* 0x000fc80000400000 */
[----:B------:R-:W-:-:S04]  /*3bd0*/  FFMA R0, R0, R3, R0 ;  /* 0x0000000300007223 */ /* 0x000fc80000000000 */
[----:B------:R-:W-:Y:S01]  /*3be0*/  @P0 FFMA R0, R17, 1.6832555532455444336, -R0 ;  /* 0x3fd774eb11000823 */ /* 0x000fe20000000800 */
[----:B------:R-:W-:-:S04]  /*3bf0*/  FSETP.NAN.AND P0, PT, |R25|, |R25|, PT ;  /* 0x400000191900720b */ /* 0x000fc80003f08200 */
[----:B------:R-:W-:-:S04]  /*3c00*/  LOP3.LUT R27, R0, 0x80000000, R25, 0xb8, !PT ;  /* 0x80000000001b7812 */ /* 0x000fc800078eb819 */
[----:B------:R-:W-:-:S04]  /*3c10*/  FSEL R27, R27, R0, !P0 ;  /* 0x000000001b1b7208 */ /* 0x000fc80004000000 */
[C---:B------:R-:W-:Y:S01]  /*3c20*/  FSETP.GE.AND P0, PT, |R27|.reuse, 105615, PT ;  /* 0x47ce47801b00780b */ /* 0x040fe20003f06200 */
[----:B------:R-:W-:-:S06]  /*3c30*/  FMUL R0, R27, 0.63661974668502807617 ;  /* 0x3f22f9831b007820 */ /* 0x000fcc0000400000 */
[----:B------:R-:W0:Y:S02]  /*3c40*/  F2I.NTZ R0, R0 ;  /* 0x0000000000007305 */ /* 0x000e240000203100 */
[-C--:B0-----:R-:W-:Y:S02]  /*3c50*/  I2FP.F32.S32 R28, R0.reuse ;  /* 0x00000000001c7245 */ /* 0x081fe40000201400 */
[----:B------:R-:W-:-:S03]  /*3c60*/  MOV R29, R0 ;  /* 0x00000000001d7202 */ /* 0x000fc60000000f00 */
[----:B------:R-:W-:-:S04]  /*3c70*/  FFMA R3, R28, -1.5707962512969970703, R27 ;  /* 0xbfc90fda1c037823 */ /* 0x000fc8000000001b */
[----:B------:R-:W-:-:S04]  /*3c80*/  FFMA R3, R28, -7.5497894158615963534e-08, R3 ;  /* 0xb3a221681c037823 */ /* 0x000fc80000000003 */
[----:B------:R-:W-:-:S04]  /*3c90*/  FFMA R28, R28, -5.3903029534742383927e-15, R3 ;  /* 0xa7c234c51c1c7823 */ /* 0x000fc80000000003 */
[----:B------:R-:W-:Y:S01]  /*3ca0*/  IMAD.MOV.U32 R2, RZ, RZ, R28 ;  /* 0x000000ffff027224 */ /* 0x000fe200078e001c */
[----:B------:R-:W-:Y:S06]  /*3cb0*/  @!P0 BRA `(.L_x_29) ;  /* 0x0000000000dc8947 */ /* 0x000fec0003800000 */
[----:B------:R-:W-:-:S13]  /*3cc0*/  FSETP.NEU.AND P1, PT, |R27|, +INF , PT ;  /* 0x7f8000001b00780b */ /* 0x000fda0003f2d200 */
[----:B------:R-:W-:Y:S01]  /*3cd0*/  @!P1 FMUL R2, RZ, R27 ;  /* 0x0000001bff029220 */ /* 0x000fe20000400000 */
[----:B------:R-:W-:Y:S01]  /*3ce0*/  @!P1 IMAD.MOV.U32 R0, RZ, RZ, RZ ;  /* 0x000000ffff009224 */ /* 0x000fe200078e00ff */
[----:B------:R-:W-:Y:S06]  /*3cf0*/  @!P1 BRA `(.L_x_29) ;  /* 0x0000000000cc9947 */ /* 0x000fec0003800000 */
[----:B------:R-:W-:Y:S01]  /*3d00*/  SHF.L.U32 R0, R27, 0x8, RZ ;  /* 0x000000081b007819 */ /* 0x000fe200000006ff */
[----:B------:R-:W-:Y:S01]  /*3d10*/  HFMA2 R4, -RZ, RZ, 0, 0 ;  /* 0x00000000ff047431 */ /* 0x000fe200000001ff */
[----:B------:R-:W-:Y:S01]  /*3d20*/  BSSY.RECONVERGENT B1, `(.L_x_30) ;  /* 0x0000011000017945 */ /* 0x000fe20003800200 */
[----:B------:R-:W-:Y:S01]  /*3d30*/  IMAD.MOV.U32 R14, RZ, RZ, RZ ;  /* 0x000000ffff0e7224 */ /* 0x000fe200078e00ff */
[----:B------:R-:W-:Y:S01]  /*3d40*/  LOP3.LUT R35, R0, 0x80000000, RZ, 0xfc, !PT ;  /* 0x8000000000237812 */ /* 0x000fe200078efcff */
[----:B------:R-:W-:-:S07]  /*3d50*/  IMAD.MOV.U32 R33, RZ, RZ, RZ ;  /* 0x000000ffff217224 */ /* 0x000fce00078e00ff */
.L_x_31:
[----:B0-----:R-:W0:Y:S01]  /*3d60*/  LDC.64 R2, c[0x4][0x8] ;  /* 0x01000200ff027b82 */ /* 0x001e220000000a00 */
[----:B------:R-:W-:Y:S02]  /*3d70*/  R2UR UR4, R6 ;  /* 0x00000000060472ca */ /* 0x000fe400000e0000 */
[----:B------:R-:W-:Y:S01]  /*3d80*/  R2UR UR5, R7 ;  /* 0x00000000070572ca */ /* 0x000fe200000e0000 */
[----:B0-----:R-:W-:-:S12]  /*3d90*/  IMAD.WIDE.U32 R2, R4, 0x4, R2 ;  /* 0x0000000404027825 */ /* 0x001fd800078e0002 */
[----:B------:R-:W2:Y:S01]  /*3da0*/  LDG.E.CONSTANT R2, desc[UR4][R2.64] ;  /* 0x0000000402027981 */ /* 0x000ea2000c1e9900 */
[C---:B------:R-:W-:Y:S02]  /*3db0*/  IMAD R0, R4.reuse, 0x4, R1 ;  /* 0x0000000404007824 */ /* 0x040fe400078e0201 */
[----:B------:R-:W-:-:S05]  /*3dc0*/  VIADD R4, R4, 0x1 ;  /* 0x0000000104047836 */ /* 0x000fca0000000000 */
[----:B------:R-:W-:Y:S01]  /*3dd0*/  ISETP.NE.AND P1, PT, R4, 0x6, PT ;  /* 0x000000060400780c */ /* 0x000fe20003f25270 */
[----:B--2---:R-:W-:-:S03]  /*3de0*/  IMAD.WIDE.U32 R16, R2, R35, RZ ;  /* 0x0000002302107225 */ /* 0x004fc600078e00ff */
[----:B------:R-:W-:-:S04]  /*3df0*/  IADD3 R31, P2, PT, R16, R14, RZ ;  /* 0x0000000e101f7210 */ /* 0x000fc80007f5e0ff */
[----:B------:R-:W-:Y:S01]  /*3e00*/  IADD3.X R14, PT, PT, R17, R33, RZ, P2, !PT ;  /* 0x00000021110e7210 */ /* 0x000fe200017fe4ff */
[----:B------:R0:W-:Y:S04]  /*3e10*/  STL [R0], R31 ;  /* 0x0000001f00007387 */ /* 0x0001e80000100800 */
[----:B------:R-:W-:Y:S05]  /*3e20*/  @P1 BRA `(.L_x_31) ;  /* 0xfffffffc00cc1947 */ /* 0x000fea000383ffff */
[----:B------:R-:W-:Y:S05]  /*3e30*/  BSYNC.RECONVERGENT B1 ;  /* 0x0000000000017941 */ /* 0x000fea0003800200 */
.L_x_30:
[----:B------:R-:W-:Y:S01]  /*3e40*/  SHF.R.U32.HI R4, RZ, 0x17, R27 ;  /* 0x00000017ff047819 */ /* 0x000fe2000001161b */
[----:B------:R1:W-:Y:S03]  /*3e50*/  STL [R1+0x18], R14 ;  /* 0x0000180e01007387 */ /* 0x0003e60000100800 */
[C---:B0-----:R-:W-:Y:S02]  /*3e60*/  LOP3.LUT R0, R4.reuse, 0xe0, RZ, 0xc0, !PT ;  /* 0x000000e004007812 */ /* 0x041fe400078ec0ff */
[----:B------:R-:W-:-:S03]  /*3e70*/  LOP3.LUT P1, RZ, R4, 0x1f, RZ, 0xc0, !PT ;  /* 0x0000001f04ff7812 */ /* 0x000fc6000782c0ff */
[----:B------:R-:W-:-:S05]  /*3e80*/  VIADD R0, R0, 0xffffff80 ;  /* 0xffffff8000007836 */ /* 0x000fca0000000000 */
[----:B------:R-:W-:-:S05]  /*3e90*/  SHF.R.U32.HI R0, RZ, 0x5, R0 ;  /* 0x00000005ff007819 */ /* 0x000fca0000011600 */
[----:B------:R-:W-:-:S05]  /*3ea0*/  IMAD R30, R0, -0x4, R1 ;  /* 0xfffffffc001e7824 */ /* 0x000fca00078e0201 */
[----:B------:R-:W2:Y:S04]  /*3eb0*/  LDL R0, [R30+0x18] ;  /* 0x000018001e007983 */ /* 0x000ea80000100800 */
[----:B------:R-:W2:Y:S04]  /*3ec0*/  LDL R3, [R30+0x14] ;  /* 0x000014001e037983 */ /* 0x000ea80000100800 */
[----:B------:R-:W3:Y:S01]  /*3ed0*/  @P1 LDL R2, [R30+0x10] ;  /* 0x000010001e021983 */ /* 0x000ee20000100800 */
[----:B------:R-:W-:Y:S01]  /*3ee0*/  LOP3.LUT R4, R4, 0x1f, RZ, 0xc0, !PT ;  /* 0x0000001f04047812 */ /* 0x000fe200078ec0ff */
[----:B------:R-:W-:Y:S01]  /*3ef0*/  UMOV UR4, 0x54442d19 ;  /* 0x54442d1900047882 */ /* 0x000fe20000000000 */
[----:B------:R-:W-:-:S02]  /*3f00*/  UMOV UR5, 0x3bf921fb ;  /* 0x3bf921fb00057882 */ /* 0x000fc40000000000 */
[-C--:B--2---:R-:W-:Y:S02]  /*3f10*/  @P1 SHF.L.W.U32.HI R0, R3, R4.reuse, R0 ;  /* 0x0000000403001219 */ /* 0x084fe40000010e00 */
[----:B---3--:R-:W-:Y:S02]  /*3f20*/  @P1 SHF.L.W.U32.HI R3, R2, R4, R3 ;  /* 0x0000000402031219 */ /* 0x008fe40000010e03 */
[----:B------:R-:W-:Y:S02]  /*3f30*/  ISETP.GE.AND P1, PT, R27, RZ, PT ;  /* 0x000000ff1b00720c */ /* 0x000fe40003f26270 */
[C---:B------:R-:W-:Y:S01]  /*3f40*/  SHF.L.W.U32.HI R2, R3.reuse, 0x2, R0 ;  /* 0x0000000203027819 */ /* 0x040fe20000010e00 */
[----:B------:R-:W-:-:S03]  /*3f50*/  IMAD.SHL.U32 R3, R3, 0x4, RZ ;  /* 0x0000000403037824 */ /* 0x000fc600078e00ff */
[----:B------:R-:W-:-:S04]  /*3f60*/  SHF.R.S32.HI R4, RZ, 0x1f, R2 ;  /* 0x0000001fff047819 */ /* 0x000fc80000011402 */
[C---:B------:R-:W-:Y:S02]  /*3f70*/  LOP3.LUT R16, R4.reuse, R3, RZ, 0x3c, !PT ;  /* 0x0000000304107212 */ /* 0x040fe400078e3cff */
[----:B------:R-:W-:Y:S02]  /*3f80*/  LOP3.LUT R17, R4, R2, RZ, 0x3c, !PT ;  /* 0x0000000204117212 */ /* 0x000fe400078e3cff */
[----:B------:R-:W-:Y:S02]  /*3f90*/  SHF.R.U32.HI R3, RZ, 0x1e, R0 ;  /* 0x0000001eff037819 */ /* 0x000fe40000011600 */
[C---:B------:R-:W-:Y:S02]  /*3fa0*/  LOP3.LUT R4, R2.reuse, R27, RZ, 0x3c, !PT ;  /* 0x0000001b02047212 */ /* 0x040fe400078e3cff */
[----:B------:R-:W0:Y:S01]  /*3fb0*/  I2F.F64.S64 R16, R16 ;  /* 0x0000001000107312 */ /* 0x000e220000301c00 */
[----:B------:R-:W-:Y:S02]  /*3fc0*/  LEA.HI R0, R2, R3, RZ, 0x1 ;  /* 0x0000000302007211 */ /* 0x000fe400078f08ff */
[----:B------:R-:W-:-:S02]  /*3fd0*/  ISETP.GE.AND P2, PT, R4, RZ, PT ;  /* 0x000000ff0400720c */ /* 0x000fc40003f46270 */
[----:B------:R-:W-:-:S05]  /*3fe0*/  IADD3 R2, PT, PT, -R0, RZ, RZ ;  /* 0x000000ff00027210 */ /* 0x000fca0007ffe1ff */
[----:B------:R-:W-:Y:S01]  /*3ff0*/  @!P1 IMAD.MOV.U32 R0, RZ, RZ, R2 ;  /* 0x000000ffff009224 */ /* 0x000fe200078e0002 */
[----:B0-----:R-:W-:-:S10]  /*4000*/  DMUL R30, R16, UR4 ;  /* 0x00000004101e7c28 */ /* 0x001fd40008000000 */
[----:B------:R-:W0:Y:S02]  /*4010*/  F2F.F32.F64 R30, R30 ;  /* 0x0000001e001e7310 */ /* 0x000e240000301000 */
[----:B01----:R-:W-:-:S07]  /*4020*/  FSEL R2, -R30, R30, !P2 ;  /* 0x0000001e1e027208 */ /* 0x003fce0005000100 */
.L_x_29:
[----:B------:R-:W-:Y:S05]  /*4030*/  BSYNC.RECONVERGENT B0 ;  /* 0x0000000000007941 */ /* 0x000fea0003800200 */
.L_x_28:
[----:B------:R-:W-:Y:S02]  /*4040*/  IMAD.MOV.U32 R32, RZ, RZ, 0x37cbac00 ;  /* 0x37cbac00ff207424 */ /* 0x000fe400078e00ff */
[----:B------:R-:W-:Y:S01]  /*4050*/  FMUL R3, R2, R2 ;  /* 0x0000000202037220 */ /* 0x000fe20000400000 */
[C---:B------:R-:W-:Y:S01]  /*4060*/  LOP3.LUT R14, R0.reuse, 0x1, RZ, 0xc0, !PT ;  /* 0x00000001000e7812 */ /* 0x040fe200078ec0ff */
[----:B------:R-:W-:Y:S01]  /*4070*/  VIADD R0, R0, 0x1 ;  /* 0x0000000100007836 */ /* 0x000fe20000000000 */
[----:B------:R-:W-:Y:S01]  /*4080*/  MOV R31, 0x3c0885e4 ;  /* 0x3c0885e4001f7802 */ /* 0x000fe20000000f00 */
[----:B------:R-:W-:Y:S01]  /*4090*/  FFMA R4, R3, R32, -0.0013887860113754868507 ;  /* 0xbab607ed03047423 */ /* 0x000fe20000000020 */
[----:B------:R-:W-:Y:S01]  /*40a0*/  ISETP.NE.U32.AND P1, PT, R14, 0x1, PT ;  /* 0x000000010e00780c */ /* 0x000fe20003f25070 */
[----:B------:R-:W-:Y:S01]  /*40b0*/  IMAD.MOV.U32 R30, RZ, RZ, 0x3e2aaaa8 ;  /* 0x3e2aaaa8ff1e7424 */ /* 0x000fe200078e00ff */
[----:B------:R-:W-:Y:S01]  /*40c0*/  LOP3.LUT P2, RZ, R0, 0x2, RZ, 0xc0, !PT ;  /* 0x0000000200ff7812 */ /* 0x000fe2000784c0ff */
[----:B------:R-:W-:Y:S01]  /*40d0*/  BSSY.RECONVERGENT B0, `(.L_x_32) ;  /* 0x0000044000007945 */ /* 0x000fe20003800200 */
[----:B------:R-:W-:-:S02]  /*40e0*/  FSEL R4, R4, -0.00019574658654164522886, P1 ;  /* 0xb94d415304047808 */ /* 0x000fc40000800000 */
[----:B------:R-:W-:Y:S02]  /*40f0*/  FSEL R14, R31, 0.041666727513074874878, !P1 ;  /* 0x3d2aaabb1f0e7808 */ /* 0x000fe40004800000 */
[----:B------:R-:W-:Y:S02]  /*4100*/  FSEL R0, R2, 1, !P1 ;  /* 0x3f80000002007808 */ /* 0x000fe40004800000 */
[----:B------:R-:W-:Y:S01]  /*4110*/  FSEL R33, -R30, -0.4999999701976776123, !P1 ;  /* 0xbeffffff1e217808 */ /* 0x000fe20004800100 */
[C---:B------:R-:W-:Y:S01]  /*4120*/  FFMA R4, R3.reuse, R4, R14 ;  /* 0x0000000403047223 */ /* 0x040fe2000000000e */
[----:B------:R-:W-:Y:S01]  /*4130*/  MOV R2, R29 ;  /* 0x0000001d00027202 */ /* 0x000fe20000000f00 */
[C---:B------:R-:W-:Y:S02]  /*4140*/  FFMA R17, R3.reuse, R0, RZ ;  /* 0x0000000003117223 */ /* 0x040fe400000000ff */
[----:B------:R-:W-:-:S04]  /*4150*/  FFMA R4, R3, R4, R33 ;  /* 0x0000000403047223 */ /* 0x000fc80000000021 */
[----:B------:R-:W-:Y:S01]  /*4160*/  FFMA R33, R17, R4, R0 ;  /* 0x0000000411217223 */ /* 0x000fe20000000000 */
[----:B------:R-:W-:-:S03]  /*4170*/  IMAD.MOV.U32 R0, RZ, RZ, R28 ;  /* 0x000000ffff007224 */ /* 0x000fc600078e001c */
[----:B------:R-:W-:Y:S01]  /*4180*/  @P2 FADD R33, RZ, -R33 ;  /* 0x80000021ff212221 */ /* 0x000fe20000000000 */
        /* <DEDUP_REMOVED lines=11> */
.L_x_35:
        /* <DEDUP_REMOVED lines=14> */
.L_x_34:
[----:B0-----:R-:W-:Y:S01]  /*4320*/  SHF.R.U32.HI R4, RZ, 0x17, R27 ;  /* 0x00000017ff047819 */ /* 0x001fe2000001161b */
[----:B------:R0:W-:Y:S03]  /*4330*/  STL [R1+0x18], R14 ;  /* 0x0000180e01007387 */ /* 0x0001e60000100800 */
[C---:B------:R-:W-:Y:S02]  /*4340*/  LOP3.LUT R0, R4.reuse, 0xe0, RZ, 0xc0, !PT ;  /* 0x000000e004007812 */ /* 0x040fe400078ec0ff */
        /* <DEDUP_REMOVED lines=9> */
[----:B------:R-:W-:Y:S01]  /*43e0*/  UMOV UR5, 0x3bf921fb ;  /* 0x3bf921fb00057882 */ /* 0x000fe20000000000 */
[----:B------:R-:W-:-:S02]  /*43f0*/  ISETP.GE.AND P2, PT, R27, RZ, PT ;  /* 0x000000ff1b00720c */ /* 0x000fc40003f46270 */
[-C--:B--2---:R-:W-:Y:S02]  /*4400*/  @P1 SHF.L.W.U32.HI R0, R3, R4.reuse, R0 ;  /* 0x0000000403001219 */ /* 0x084fe40000010e00 */
[----:B---3--:R-:W-:-:S04]  /*4410*/  @P1 SHF.L.W.U32.HI R3, R2, R4, R3 ;  /* 0x0000000402031219 */ /* 0x008fc80000010e03 */
[C---:B------:R-:W-:Y:S01]  /*4420*/  SHF.L.W.U32.HI R2, R3.reuse, 0x2, R0 ;  /* 0x0000000203027819 */ /* 0x040fe20000010e00 */
[----:B------:R-:W-:-:S03]  /*4430*/  IMAD.SHL.U32 R3, R3, 0x4, RZ ;  /* 0x0000000403037824 */ /* 0x000fc600078e00ff */
[----:B------:R-:W-:-:S04]  /*4440*/  SHF.R.S32.HI R4, RZ, 0x1f, R2 ;  /* 0x0000001fff047819 */ /* 0x000fc80000011402 */
[C---:B------:R-:W-:Y:S02]  /*4450*/  LOP3.LUT R16, R4.reuse, R3, RZ, 0x3c, !PT ;  /* 0x0000000304107212 */ /* 0x040fe400078e3cff */
[----:B------:R-:W-:Y:S02]  /*4460*/  LOP3.LUT R17, R4, R2, RZ, 0x3c, !PT ;  /* 0x0000000204117212 */ /* 0x000fe400078e3cff */
[----:B------:R-:W-:Y:S02]  /*4470*/  SHF.R.U32.HI R3, RZ, 0x1e, R0 ;  /* 0x0000001eff037819 */ /* 0x000fe40000011600 */
[C---:B------:R-:W-:Y:S02]  /*4480*/  LOP3.LUT R0, R2.reuse, R27, RZ, 0x3c, !PT ;  /* 0x0000001b02007212 */ /* 0x040fe400078e3cff */
[----:B------:R-:W1:Y:S01]  /*4490*/  I2F.F64.S64 R16, R16 ;  /* 0x0000001000107312 */ /* 0x000e620000301c00 */
[----:B------:R-:W-:Y:S02]  /*44a0*/  LEA.HI R2, R2, R3, RZ, 0x1 ;  /* 0x0000000302027211 */ /* 0x000fe400078f08ff */
[----:B------:R-:W-:-:S02]  /*44b0*/  ISETP.GE.AND P1, PT, R0, RZ, PT ;  /* 0x000000ff0000720c */ /* 0x000fc40003f26270 */
[----:B------:R-:W-:-:S05]  /*44c0*/  IADD3 R0, PT, PT, -R2, RZ, RZ ;  /* 0x000000ff02007210 */ /* 0x000fca0007ffe1ff */
[----:B------:R-:W-:Y:S01]  /*44d0*/  @!P2 IMAD.MOV.U32 R2, RZ, RZ, R0 ;  /* 0x000000ffff02a224 */ /* 0x000fe200078e0000 */
[----:B-1----:R-:W-:-:S10]  /*44e0*/  DMUL R34, R16, UR4 ;  /* 0x0000000410227c28 */ /* 0x002fd40008000000 */
[----:B------:R-:W1:Y:S02]  /*44f0*/  F2F.F32.F64 R34, R34 ;  /* 0x0000002200227310 */ /* 0x000e640000301000 */
[----:B01----:R-:W-:-:S07]  /*4500*/  FSEL R0, -R34, R34, !P1 ;  /* 0x0000002222007208 */ /* 0x003fce0004800100 */
.L_x_33:
[----:B------:R-:W-:Y:S05]  /*4510*/  BSYNC.RECONVERGENT B0 ;  /* 0x0000000000007941 */ /* 0x000fea0003800200 */
.L_x_32:
[----:B------:R-:W-:Y:S01]  /*4520*/  FMUL R3, R0, R0 ;  /* 0x0000000000037220 */ /* 0x000fe20000400000 */
[C---:B------:R-:W-:Y:S01]  /*4530*/  LOP3.LUT R14, R2.reuse, 0x1, RZ, 0xc0, !PT ;  /* 0x00000001020e7812 */ /* 0x040fe200078ec0ff */
[----:B------:R-:W-:Y:S01]  /*4540*/  BSSY.RECONVERGENT B0, `(.L_x_36) ;  /* 0x0000049000007945 */ /* 0x000fe20003800200 */
[----:B------:R-:W-:Y:S01]  /*4550*/  LOP3.LUT P2, RZ, R2, 0x2, RZ, 0xc0, !PT ;  /* 0x0000000202ff7812 */ /* 0x000fe2000784c0ff */
[----:B------:R-:W-:Y:S01]  /*4560*/  FFMA R4, R3, R32, -0.0013887860113754868507 ;  /* 0xbab607ed03047423 */ /* 0x000fe20000000020 */
[----:B------:R-:W-:Y:S01]  /*4570*/  ISETP.NE.U32.AND P1, PT, R14, 0x1, PT ;  /* 0x000000010e00780c */ /* 0x000fe20003f25070 */
[----:B------:R-:W-:-:S03]  /*4580*/  IMAD.MOV.U32 R2, RZ, RZ, R29 ;  /* 0x000000ffff027224 */ /* 0x000fc600078e001d */
[----:B------:R-:W-:Y:S02]  /*4590*/  FSEL R4, R4, -0.00019574658654164522886, !P1 ;  /* 0xb94d415304047808 */ /* 0x000fe40004800000 */
[----:B------:R-:W-:Y:S02]  /*45a0*/  FSEL R14, R31, 0.041666727513074874878, P1 ;  /* 0x3d2aaabb1f0e7808 */ /* 0x000fe40000800000 */
[----:B------:R-:W-:Y:S02]  /*45b0*/  FSEL R0, R0, 1, P1 ;  /* 0x3f80000000007808 */ /* 0x000fe40000800000 */
[----:B------:R-:W-:Y:S01]  /*45c0*/  FSEL R35, -R30, -0.4999999701976776123, P1 ;  /* 0xbeffffff1e237808 */ /* 0x000fe20000800100 */
[C---:B------:R-:W-:Y:S02]  /*45d0*/  FFMA R4, R3.reuse, R4, R14 ;  /* 0x0000000403047223 */ /* 0x040fe4000000000e */
[C---:B------:R-:W-:Y:S02]  /*45e0*/  FFMA R17, R3.reuse, R0, RZ ;  /* 0x0000000003117223 */ /* 0x040fe400000000ff */
[----:B------:R-:W-:-:S04]  /*45f0*/  FFMA R4, R3, R4, R35 ;  /* 0x0000000403047223 */ /* 0x000fc80000000023 */
[----:B------:R-:W-:Y:S01]  /*4600*/  FFMA R17, R17, R4, R0 ;  /* 0x0000000411117223 */ /* 0x000fe20000000000 */
[----:B------:R-:W-:-:S03]  /*4610*/  MOV R0, R28 ;  /* 0x0000001c00007202 */ /* 0x000fc60000000f00 */
[----:B------:R-:W-:-:S04]  /*4620*/  @P2 FADD R17, RZ, -R17 ;  /* 0x80000011ff112221 */ /* 0x000fc80000000000 */
[----:B------:R-:W-:-:S04]  /*4630*/  FMUL R17, R24, R17 ;  /* 0x0000001118117220 */ /* 0x000fc80000400000 */
[----:B------:R-:W-:Y:S01]  /*4640*/  FFMA R36, R26, R33, -R17 ;  /* 0x000000211a247223 */ /* 0x000fe20000000811 */
[----:B------:R-:W-:Y:S06]  /*4650*/  @!P0 BRA `(.L_x_37) ;  /* 0x0000000000dc8947 */ /* 0x000fec0003800000 */
[----:B------:R-:W-:-:S13]  /*4660*/  FSETP.NEU.AND P1, PT, |R27|, +INF , PT ;  /* 0x7f8000001b00780b */ /* 0x000fda0003f2d200 */
[----:B------:R-:W-:Y:S01]  /*4670*/  @!P1 FMUL R0, RZ, R27 ;  /* 0x0000001bff009220 */ /* 0x000fe20000400000 */
[----:B------:R-:W-:Y:S01]  /*4680*/  @!P1 IMAD.MOV.U32 R2, RZ, RZ, RZ ;  /* 0x000000ffff029224 */ /* 0x000fe200078e00ff */
[----:B------:R-:W-:Y:S06]  /*4690*/  @!P1 BRA `(.L_x_37) ;  /* 0x0000000000cc9947 */ /* 0x000fec0003800000 */
[----:B------:R-:W-:Y:S02]  /*46a0*/  IMAD.SHL.U32 R2, R27, 0x100, RZ ;  /* 0x000001001b027824 */ /* 0x000fe400078e00ff */
[----:B------:R-:W-:Y:S01]  /*46b0*/  HFMA2 R14, -RZ, RZ, 0, 0 ;  /* 0x00000000ff0e7431 */ /* 0x000fe200000001ff */
[----:B------:R-:W-:Y:S01]  /*46c0*/  BSSY.RECONVERGENT B1, `(.L_x_38) ;  /* 0x0000011000017945 */ /* 0x000fe20003800200 */
[----:B------:R-:W-:Y:S02]  /*46d0*/  IMAD.MOV.U32 R35, RZ, RZ, RZ ;  /* 0x000000ffff237224 */ /* 0x000fe400078e00ff */
[----:B------:R-:W-:Y:S01]  /*46e0*/  IMAD.MOV.U32 R0, RZ, RZ, RZ ;  /* 0x000000ffff007224 */ /* 0x000fe200078e00ff */
[----:B------:R-:W-:-:S07]  /*46f0*/  LOP3.LUT R37, R2, 0x80000000, RZ, 0xfc, !PT ;  /* 0x8000000002257812 */ /* 0x000fce00078efcff */
.L_x_39:
[----:B0-----:R-:W0:Y:S01]  /*4700*/  LDC.64 R2, c[0x4][0x8] ;  /* 0x01000200ff027b82 */ /* 0x001e220000000a00 */
[----:B------:R-:W-:Y:S02]  /*4710*/  R2UR UR4, R6 ;  /* 0x00000000060472ca */ /* 0x000fe400000e0000 */
[----:B------:R-:W-:Y:S01]  /*4720*/  R2UR UR5, R7 ;  /* 0x00000000070572ca */ /* 0x000fe200000e0000 */
[----:B0-----:R-:W-:-:S12]  /*4730*/  IMAD.WIDE.U32 R2, R0, 0x4, R2 ;  /* 0x0000000400027825 */ /* 0x001fd800078e0002 */
[----:B------:R-:W2:Y:S01]  /*4740*/  LDG.E.CONSTANT R2, desc[UR4][R2.64] ;  /* 0x0000000402027981 */ /* 0x000ea2000c1e9900 */
[C---:B------:R-:W-:Y:S01]  /*4750*/  LEA R4, R0.reuse, R1, 0x2 ;  /* 0x0000000100047211 */ /* 0x040fe200078e10ff */
[----:B------:R-:W-:-:S05]  /*4760*/  VIADD R0, R0, 0x1 ;  /* 0x0000000100007836 */ /* 0x000fca0000000000 */
[----:B------:R-:W-:Y:S01]  /*4770*/  ISETP.NE.AND P1, PT, R0, 0x6, PT ;  /* 0x000000060000780c */ /* 0x000fe20003f25270 */
[----:B--2---:R-:W-:-:S03]  /*4780*/  IMAD.WIDE.U32 R16, R2, R37, RZ ;  /* 0x0000002502107225 */ /* 0x004fc600078e00ff */
[----:B------:R-:W-:-:S05]  /*4790*/  IADD3 R33, P2, PT, R16, R14, RZ ;  /* 0x0000000e10217210 */ /* 0x000fca0007f5e0ff */
[----:B------:R0:W-:Y:S01]  /*47a0*/  STL [R4], R33 ;  /* 0x0000002104007387 */ /* 0x0001e20000100800 */
[----:B------:R-:W-:-:S03]  /*47b0*/  IMAD.X R14, R17, 0x1, R35, P2 ;  /* 0x00000001110e7824 */ /* 0x000fc600010e0623 */
[----:B------:R-:W-:Y:S05]  /*47c0*/  @P1 BRA `(.L_x_39) ;  /* 0xfffffffc00cc1947 */ /* 0x000fea000383ffff */
[----:B------:R-:W-:Y:S05]  /*47d0*/  BSYNC.RECONVERGENT B1 ;  /* 0x0000000000017941 */ /* 0x000fea0003800200 */
.L_x_38:
[----:B0-----:R-:W-:Y:S01]  /*47e0*/  SHF.R.U32.HI R4, RZ, 0x17, R27 ;  /* 0x00000017ff047819 */ /* 0x001fe2000001161b */
[----:B------:R0:W-:Y:S03]  /*47f0*/  STL [R1+0x18], R14 ;  /* 0x0000180e01007387 */ /* 0x0001e60000100800 */
[C---:B------:R-:W-:Y:S02]  /*4800*/  LOP3.LUT R0, R4.reuse, 0xe0, RZ, 0xc0, !PT ;  /* 0x000000e004007812 */ /* 0x040fe400078ec0ff */
[----:B------:R-:W-:Y:S02]  /*4810*/  LOP3.LUT P1, RZ, R4, 0x1f, RZ, 0xc0, !PT ;  /* 0x0000001f04ff7812 */ /* 0x000fe4000782c0ff */
[----:B------:R-:W-:-:S04]  /*4820*/  IADD3 R0, PT, PT, R0, -0x80, RZ ;  /* 0xffffff8000007810 */ /* 0x000fc80007ffe0ff */
        /* <DEDUP_REMOVED lines=20> */
[----:B------:R-:W-:-:S03]  /*4970*/  ISETP.GE.AND P1, PT, R0, RZ, PT ;  /* 0x000000ff0000720c */ /* 0x000fc60003f26270 */
[----:B------:R-:W-:-:S05]  /*4980*/  IMAD.MOV R0, RZ, RZ, -R2 ;  /* 0x000000ffff007224 */ /* 0x000fca00078e0a02 */
[----:B------:R-:W-:Y:S01]  /*4990*/  @!P2 MOV R2, R0 ;  /* 0x000000000002a202 */ /* 0x000fe20000000f00 */
[----:B-1----:R-:W-:-:S10]  /*49a0*/  DMUL R34, R16, UR4 ;  /* 0x0000000410227c28 */ /* 0x002fd40008000000 */
[----:B------:R-:W1:Y:S02]  /*49b0*/  F2F.F32.F64 R34, R34 ;  /* 0x0000002200227310 */ /* 0x000e640000301000 */
[----:B01----:R-:W-:-:S07]  /*49c0*/  FSEL R0, -R34, R34, !P1 ;  /* 0x0000002222007208 */ /* 0x003fce0004800100 */
.L_x_37:
[----:B------:R-:W-:Y:S05]  /*49d0*/  BSYNC.RECONVERGENT B0 ;  /* 0x0000000000007941 */ /* 0x000fea0003800200 */
.L_x_36:
[----:B------:R-:W-:Y:S01]  /*49e0*/  FMUL R3, R0, R0 ;  /* 0x0000000000037220 */ /* 0x000fe20000400000 */
[C---:B------:R-:W-:Y:S01]  /*49f0*/  LOP3.LUT R14, R2.reuse, 0x1, RZ, 0xc0, !PT ;  /* 0x00000001020e7812 */ /* 0x040fe200078ec0ff */
[----:B------:R-:W-:Y:S01]  /*4a00*/  BSSY.RECONVERGENT B0, `(.L_x_40) ;  /* 0x0000046000007945 */ /* 0x000fe20003800200 */
[----:B------:R-:W-:Y:S01]  /*4a10*/  LOP3.LUT P2, RZ, R2, 0x2, RZ, 0xc0, !PT ;  /* 0x0000000202ff7812 */ /* 0x000fe2000784c0ff */
[----:B------:R-:W-:Y:S01]  /*4a20*/  FFMA R4, R3, R32, -0.0013887860113754868507 ;  /* 0xbab607ed03047423 */ /* 0x000fe20000000020 */
[----:B------:R-:W-:-:S04]  /*4a30*/  ISETP.NE.U32.AND P1, PT, R14, 0x1, PT ;  /* 0x000000010e00780c */ /* 0x000fc80003f25070 */
[----:B------:R-:W-:Y:S02]  /*4a40*/  FSEL R4, R4, -0.00019574658654164522886, !P1 ;  /* 0xb94d415304047808 */ /* 0x000fe40004800000 */
[----:B------:R-:W-:Y:S02]  /*4a50*/  FSEL R14, R31, 0.041666727513074874878, P1 ;  /* 0x3d2aaabb1f0e7808 */ /* 0x000fe40000800000 */
[----:B------:R-:W-:Y:S02]  /*4a60*/  FSEL R0, R0, 1, P1 ;  /* 0x3f80000000007808 */ /* 0x000fe40000800000 */
[----:B------:R-:W-:Y:S01]  /*4a70*/  FSEL R33, -R30, -0.4999999701976776123, P1 ;  /* 0xbeffffff1e217808 */ /* 0x000fe20000800100 */
[C---:B------:R-:W-:Y:S02]  /*4a80*/  FFMA R4, R3.reuse, R4, R14 ;  /* 0x0000000403047223 */ /* 0x040fe4000000000e */
[C---:B------:R-:W-:Y:S02]  /*4a90*/  FFMA R17, R3.reuse, R0, RZ ;  /* 0x0000000003117223 */ /* 0x040fe400000000ff */
[----:B------:R-:W-:-:S04]  /*4aa0*/  FFMA R4, R3, R4, R33 ;  /* 0x0000000403047223 */ /* 0x000fc80000000021 */
[----:B------:R-:W-:-:S04]  /*4ab0*/  FFMA R17, R17, R4, R0 ;  /* 0x0000000411117223 */ /* 0x000fc80000000000 */
[----:B------:R-:W-:-:S04]  /*4ac0*/  @P2 FADD R17, RZ, -R17 ;  /* 0x80000011ff112221 */ /* 0x000fc80000000000 */
[----:B------:R-:W-:Y:S01]  /*4ad0*/  FMUL R37, R26, R17 ;  /* 0x000000111a257220 */ /* 0x000fe20000400000 */
        /* <DEDUP_REMOVED lines=11> */
.L_x_43:
        /* <DEDUP_REMOVED lines=14> */
.L_x_42:
        /* <DEDUP_REMOVED lines=15> */
[----:B---3--:R-:W-:Y:S02]  /*4d60*/  @P0 SHF.L.W.U32.HI R3, R2, R4, R3 ;  /* 0x0000000402030219 */ /* 0x008fe40000010e03 */
[--C-:B------:R-:W-:Y:S02]  /*4d70*/  SHF.R.U32.HI R29, RZ, 0x1e, R0.reuse ;  /* 0x0000001eff1d7819 */ /* 0x100fe40000011600 */
[C---:B------:R-:W-:Y:S01]  /*4d80*/  SHF.L.W.U32.HI R2, R3.reuse, 0x2, R0 ;  /* 0x0000000203027819 */ /* 0x040fe20000010e00 */
[----:B------:R-:W-:-:S03]  /*4d90*/  IMAD.SHL.U32 R3, R3, 0x4, RZ ;  /* 0x0000000403037824 */ /* 0x000fc600078e00ff */
[----:B------:R-:W-:Y:S02]  /*4da0*/  SHF.R.S32.HI R4, RZ, 0x1f, R2 ;  /* 0x0000001fff047819 */ /* 0x000fe40000011402 */
[----:B------:R-:W-:Y:S02]  /*4db0*/  LEA.HI R29, R2, R29, RZ, 0x1 ;  /* 0x0000001d021d7211 */ /* 0x000fe400078f08ff */
[C---:B------:R-:W-:Y:S02]  /*4dc0*/  LOP3.LUT R16, R4.reuse, R3, RZ, 0x3c, !PT ;  /* 0x0000000304107212 */ /* 0x040fe400078e3cff */
[----:B------:R-:W-:Y:S01]  /*4dd0*/  LOP3.LUT R17, R4, R2, RZ, 0x3c, !PT ;  /* 0x0000000204117212 */ /* 0x000fe200078e3cff */
[----:B------:R-:W-:Y:S01]  /*4de0*/  IMAD.MOV R0, RZ, RZ, -R29 ;  /* 0x000000ffff007224 */ /* 0x000fe200078e0a1d */
[----:B------:R-:W-:-:S04]  /*4df0*/  LOP3.LUT R27, R2, R27, RZ, 0x3c, !PT ;  /* 0x0000001b021b7212 */ /* 0x000fc800078e3cff */
[----:B------:R-:W1:Y:S01]  /*4e00*/  I2F.F64.S64 R16, R16 ;  /* 0x0000001000107312 */ /* 0x000e620000301c00 */
[----:B------:R-:W-:Y:S02]  /*4e10*/  ISETP.GE.AND P0, PT, R27, RZ, PT ;  /* 0x000000ff1b00720c */ /* 0x000fe40003f06270 */
[----:B------:R-:W-:Y:S01]  /*4e20*/  @!P1 MOV R29, R0 ;  /* 0x00000000001d9202 */ /* 0x000fe20000000f00 */
[----:B-1----:R-:W-:-:S10]  /*4e30*/  DMUL R34, R16, UR4 ;  /* 0x0000000410227c28 */ /* 0x002fd40008000000 */
[----:B------:R-:W1:Y:S02]  /*4e40*/  F2F.F32.F64 R34, R34 ;  /* 0x0000002200227310 */ /* 0x000e640000301000 */
[----:B01----:R-:W-:-:S07]  /*4e50*/  FSEL R28, -R34, R34, !P0 ;  /* 0x00000022221c7208 */ /* 0x003fce0004000100 */
.L_x_41:
[----:B------:R-:W-:Y:S05]  /*4e60*/  BSYNC.RECONVERGENT B0 ;  /* 0x0000000000007941 */ /* 0x000fea0003800200 */
.L_x_40:
[----:B------:R-:W-:Y:S01]  /*4e70*/  FMUL R3, R28, R28 ;  /* 0x0000001c1c037220 */ /* 0x000fe20000400000 */
[C---:B------:R-:W-:Y:S01]  /*4e80*/  LOP3.LUT R0, R29.reuse, 0x1, RZ, 0xc0, !PT ;  /* 0x000000011d007812 */ /* 0x040fe200078ec0ff */
[----:B------:R-:W0:Y:S01]  /*4e90*/  MUFU.RCP R2, R13 ;  /* 0x0000000d00027308 */ /* 0x000e220000001000 */
[----:B------:R-:W-:Y:S02]  /*4ea0*/  VIADD R29, R29, 0x1 ;  /* 0x000000011d1d7836 */ /* 0x000fe40000000000 */
[----:B------:R-:W-:Y:S01]  /*4eb0*/  FFMA R32, R3, R32, -0.0013887860113754868507 ;  /* 0xbab607ed03207423 */ /* 0x000fe20000000020 */
[----:B------:R-:W-:Y:S01]  /*4ec0*/  ISETP.NE.U32.AND P0, PT, R0, 0x1, PT ;  /* 0x000000010000780c */ /* 0x000fe20003f05070 */
[----:B------:R-:W1:Y:S01]  /*4ed0*/  LDCU UR4, c[0x0][0x388] ;  /* 0x00007100ff0477ac */ /* 0x000e620008000800 */
[----:B------:R-:W-:Y:S01]  /*4ee0*/  BSSY.RECONVERGENT B3, `(.L_x_44) ;  /* 0x000001a000037945 */ /* 0x000fe20003800200 */
[----:B------:R-:W-:Y:S02]  /*4ef0*/  LOP3.LUT P1, RZ, R29, 0x2, RZ, 0xc0, !PT ;  /* 0x000000021dff7812 */ /* 0x000fe4000782c0ff */
[----:B------:R-:W-:-:S02]  /*4f00*/  FSEL R0, R31, 0.041666727513074874878, !P0 ;  /* 0x3d2aaabb1f007808 */ /* 0x000fc40004000000 */
[----:B------:R-:W-:Y:S02]  /*4f10*/  FSEL R32, R32, -0.00019574658654164522886, P0 ;  /* 0xb94d415320207808 */ /* 0x000fe40000000000 */
[----:B------:R-:W-:Y:S02]  /*4f20*/  FSEL R30, -R30, -0.4999999701976776123, !P0 ;  /* 0xbeffffff1e1e7808 */ /* 0x000fe40004000100 */
[----:B------:R-:W-:Y:S01]  /*4f30*/  FSET.BF.GT.AND R29, R13, RZ, PT ;  /* 0x000000ff0d1d720a */ /* 0x000fe20003804000 */
[C---:B------:R-:W-:Y:S01]  /*4f40*/  FFMA R32, R3.reuse, R32, R0 ;  /* 0x0000002003207223 */ /* 0x040fe20000000000 */
[----:B------:R-:W-:Y:S01]  /*4f50*/  FSEL R0, R28, 1, !P0 ;  /* 0x3f8000001c007808 */ /* 0x000fe20004000000 */
[----:B------:R-:W2:Y:S01]  /*4f60*/  FCHK P0, R36, R13 ;  /* 0x0000000d24007302 */ /* 0x000ea20000000000 */
[C---:B0-----:R-:W-:Y:S01]  /*4f70*/  FFMA R17, R2.reuse, -R13, 1 ;  /* 0x3f80000002117423 */ /* 0x041fe2000000080d */
[C---:B------:R-:W-:Y:S02]  /*4f80*/  FFMA R30, R3.reuse, R32, R30 ;  /* 0x00000020031e7223 */ /* 0x040fe4000000001e */
[----:B------:R-:W-:Y:S01]  /*4f90*/  FFMA R3, R3, R0, RZ ;  /* 0x0000000003037223 */ /* 0x000fe200000000ff */
[----:B------:R-:W-:-:S03]  /*4fa0*/  FFMA R2, R2, R17, R2 ;  /* 0x0000001102027223 */ /* 0x000fc60000000002 */
[----:B------:R-:W-:Y:S01]  /*4fb0*/  FFMA R3, R3, R30, R0 ;  /* 0x0000001e03037223 */ /* 0x000fe20000000000 */
[----:B------:R-:W-:-:S03]  /*4fc0*/  FFMA R17, R2, R36, RZ ;  /* 0x0000002402117223 */ /* 0x000fc600000000ff */
[----:B------:R-:W-:Y:S01]  /*4fd0*/  @P1 FADD R3, RZ, -R3 ;  /* 0x80000003ff031221 */ /* 0x000fe20000000000 */
[----:B------:R-:W-:-:S03]  /*4fe0*/  FFMA R0, R17, -R13, R36 ;  /* 0x8000000d11007223 */ /* 0x000fc60000000024 */
[----:B------:R-:W-:Y:S01]  /*4ff0*/  FFMA R3, R24, R3, R37 ;  /* 0x0000000318037223 */ /* 0x000fe20000000025 */
[----:B------:R-:W-:-:S03]  /*5000*/  FFMA R26, R2, R0, R17 ;  /* 0x00000000021a7223 */ /* 0x000fc60000000011 */
[----:B-1----:R-:W-:Y:S01]  /*5010*/  FADD R27, R3, -UR4 ;  /* 0x80000004031b7e21 */ /* 0x002fe20008000000 */
[----:B--2---:R-:W-:Y:S06]  /*5020*/  @!P0 BRA `(.L_x_45) ;  /* 0x0000000000148947 */ /* 0x004fec0003800000 */
[----:B------:R-:W-:Y:S01]  /*5030*/  IMAD.MOV.U32 R0, RZ, RZ, R36 ;  /* 0x000000ffff007224 */ /* 0x000fe200078e0024 */
[----:B------:R-:W-:Y:S02]  /*5040*/  MOV R3, R13 ;  /* 0x0000000d00037202 */ /* 0x000fe40000000f00 */
[----:B------:R-:W-:-:S07]  /*5050*/  MOV R16, 0x5070 ;  /* 0x0000507000107802 */ /* 0x000fce0000000f00 */
[----:B------:R-:W-:Y:S05]  /*5060*/  CALL.REL.NOINC `($__internal_1_$__cuda_sm3x_div_rn_noftz_f32_slowpath) ;  /* 0x000000c800287944 */ /* 0x000fea0003c00000 */
[----:B------:R-:W-:-:S07]  /*5070*/  IMAD.MOV.U32 R26, RZ, RZ, R0 ;  /* 0x000000ffff1a7224 */ /* 0x000fce00078e0000 */
.L_x_45:
[----:B------:R-:W-:Y:S05]  /*5080*/  BSYNC.RECONVERGENT B3 ;  /* 0x0000000000037941 */ /* 0x000fea0003800200 */
.L_x_44:
[----:B------:R-:W0:Y:S01]  /*5090*/  MUFU.RCP R0, R13 ;  /* 0x0000000d00007308 */ /* 0x000e220000001000 */
[----:B------:R-:W-:Y:S07]  /*50a0*/  BSSY.RECONVERGENT B3, `(.L_x_46) ;  /* 0x000000d000037945 */ /* 0x000fee0003800200 */
[----:B------:R-:W1:Y:S01]  /*50b0*/  FCHK P0, R27, R13 ;  /* 0x0000000d1b007302 */ /* 0x000e620000000000 */
[----:B0-----:R-:W-:-:S04]  /*50c0*/  FFMA R3, R0, -R13, 1 ;  /* 0x3f80000000037423 */ /* 0x001fc8000000080d */
[----:B------:R-:W-:-:S04]  /*50d0*/  FFMA R0, R0, R3, R0 ;  /* 0x0000000300007223 */ /* 0x000fc80000000000 */
[----:B------:R-:W-:-:S04]  /*50e0*/  FFMA R2, R0, R27, RZ ;  /* 0x0000001b00027223 */ /* 0x000fc800000000ff */
[----:B------:R-:W-:-:S04]  /*50f0*/  FFMA R3, R2, -R13, R27 ;  /* 0x8000000d02037223 */ /* 0x000fc8000000001b */
[----:B------:R-:W-:Y:S01]  /*5100*/  FFMA R28, R0, R3, R2 ;  /* 0x00000003001c7223 */ /* 0x000fe20000000002 */
[----:B-1----:R-:W-:Y:S06]  /*5110*/  @!P0 BRA `(.L_x_47) ;  /* 0x0000000000148947 */ /* 0x002fec0003800000 */
[----:B------:R-:W-:Y:S01]  /*5120*/  IMAD.MOV.U32 R0, RZ, RZ, R27 ;  /* 0x000000ffff007224 */ /* 0x000fe200078e001b */
[----:B------:R-:W-:Y:S02]  /*5130*/  MOV R3, R13 ;  /* 0x0000000d00037202 */ /* 0x000fe40000000f00 */
[----:B------:R-:W-:-:S07]  /*5140*/  MOV R16, 0x5160 ;  /* 0x0000516000107802 */ /* 0x000fce0000000f00 */
[----:B------:R-:W-:Y:S05]  /*5150*/  CALL.REL.NOINC `($__internal_1_$__cuda_sm3x_div_rn_noftz_f32_slowpath) ;  /* 0x000000c400ec7944 */ /* 0x000fea0003c00000 */
[----:B------:R-:W-:-:S07]  /*5160*/  IMAD.MOV.U32 R28, RZ, RZ, R0 ;  /* 0x000000ffff1c7224 */ /* 0x000fce00078e0000 */
.L_x_47:
[----:B------:R-:W-:Y:S05]  /*5170*/  BSYNC.RECONVERGENT B3 ;  /* 0x0000000000037941 */ /* 0x000fea0003800200 */
.L_x_46:
[C---:B------:R-:W-:Y:S01]  /*5180*/  FMUL R26, R29.reuse, R26 ;  /* 0x0000001a1d1a7220 */ /* 0x040fe20000400000 */
[----:B------:R-:W-:Y:S01]  /*5190*/  FMUL R0, R20, 0.5 ;  /* 0x3f00000014007820 */ /* 0x000fe20000400000 */
[----:B------:R-:W0:Y:S01]  /*51a0*/  LDC.64 R30, c[0x0][0x390] ;  /* 0x0000e400ff1e7b82 */ /* 0x000e220000000a00 */
[C---:B------:R-:W-:Y:S01]  /*51b0*/  FMUL R28, R29.reuse, R28 ;  /* 0x0000001c1d1c7220 */ /* 0x040fe20000400000 */
[----:B------:R-:W-:Y:S01]  /*51c0*/  BSSY.RECONVERGENT B3, `(.L_x_48) ;  /* 0x000001a000037945 */ /* 0x000fe20003800200 */
[-C--:B------:R-:W-:Y:S01]  /*51d0*/  FFMA R27, R26, R0.reuse, R13 ;  /* 0x000000001a1b7223 */ /* 0x080fe2000000000d */
[----:B------:R-:W-:Y:S01]  /*51e0*/  FMUL R25, R29, R25 ;  /* 0x000000191d197220 */ /* 0x000fe20000400000 */
[----:B------:R-:W-:Y:S02]  /*51f0*/  FFMA R0, R28, R0, R21 ;  /* 0x000000001c007223 */ /* 0x000fe40000000015 */
[----:B------:R-:W1:Y:S02]  /*5200*/  MUFU.RCP R4, R27 ;  /* 0x0000001b00047308 */ /* 0x000e640000001000 */
[----:B------:R-:W-:-:S04]  /*5210*/  FMUL R2, R0, R0 ;  /* 0x0000000000027220 */ /* 0x000fc80000400000 */
[-C--:B------:R-:W-:Y:S01]  /*5220*/  FFMA R3, R27, R27.reuse, R2 ;  /* 0x0000001b1b037223 */ /* 0x080fe20000000002 */
[----:B------:R-:W-:Y:S01]  /*5230*/  FMUL R2, R11, R27 ;  /* 0x0000001b0b027220 */ /* 0x000fe20000400000 */
[----:B------:R-:W2:Y:S03]  /*5240*/  FCHK P0, R0, R27 ;  /* 0x0000001b00007302 */ /* 0x000ea60000000000 */
[----:B------:R-:W-:-:S04]  /*5250*/  FMUL R2, R27, R2 ;  /* 0x000000021b027220 */ /* 0x000fc80000400000 */
[----:B------:R-:W-:Y:S01]  /*5260*/  FMUL R24, R2, R15 ;  /* 0x0000000f02187220 */ /* 0x000fe20000400000 */
[----:B-1----:R-:W-:Y:S01]  /*5270*/  FFMA R17, -R27, R4, 1 ;  /* 0x3f8000001b117423 */ /* 0x002fe20000000104 */
[----:B0-----:R-:W-:-:S03]  /*5280*/  FFMA R14, -R3, R31, R30 ;  /* 0x0000001f030e7223 */ /* 0x001fc6000000011e */
[----:B------:R-:W-:Y:S01]  /*5290*/  FFMA R17, R4, R17, R4 ;  /* 0x0000001104117223 */ /* 0x000fe20000000004 */
[----:B------:R-:W-:Y:S01]  /*52a0*/  FMUL R4, R12, R27 ;  /* 0x0000001b0c047220 */ /* 0x000fe20000400000 */
[----:B------:R-:W-:Y:S02]  /*52b0*/  FMUL R14, R14, R15 ;  /* 0x0000000f0e0e7220 */ /* 0x000fe40000400000 */
[----:B------:R-:W-:Y:S01]  /*52c0*/  FFMA R30, R0, R17, RZ ;  /* 0x00000011001e7223 */ /* 0x000fe200000000ff */
[----:B------:R-:W-:-:S03]  /*52d0*/  FMUL R31, R27, R4 ;  /* 0x000000041b1f7220 */ /* 0x000fc60000400000 */
[----:B------:R-:W-:Y:S01]  /*52e0*/  FFMA R3, -R27, R30, R0 ;  /* 0x0000001e1b037223 */ /* 0x000fe20000000100 */
[----:B------:R-:W-:-:S03]  /*52f0*/  FFMA R31, R31, R18, R14 ;  /* 0x000000121f1f7223 */ /* 0x000fc6000000000e */
[----:B------:R-:W-:Y:S01]  /*5300*/  FFMA R30, R17, R3, R30 ;  /* 0x00000003111e7223 */ /* 0x000fe2000000001e */
[----:B--2---:R-:W-:Y:S06]  /*5310*/  @!P0 BRA `(.L_x_49) ;  /* 0x0000000000108947 */ /* 0x004fec0003800000 */
[----:B------:R-:W-:Y:S01]  /*5320*/  IMAD.MOV.U32 R3, RZ, RZ, R27 ;  /* 0x000000ffff037224 */ /* 0x000fe200078e001b */
[----:B------:R-:W-:-:S07]  /*5330*/  MOV R16, 0x5350 ;  /* 0x0000535000107802 */ /* 0x000fce0000000f00 */
[----:B------:R-:W-:Y:S05]  /*5340*/  CALL.REL.NOINC `($__internal_1_$__cuda_sm3x_div_rn_noftz_f32_slowpath) ;  /* 0x000000c400707944 */ /* 0x000fea0003c00000 */
[----:B------:R-:W-:-:S07]  /*5350*/  MOV R30, R0 ;  /* 0x00000000001e7202 */ /* 0x000fce0000000f00 */
.L_x_49:
[----:B------:R-:W-:Y:S05]  /*5360*/  BSYNC.RECONVERGENT B3 ;  /* 0x0000000000037941 */ /* 0x000fea0003800200 */
.L_x_48:
        /* <DEDUP_REMOVED lines=40> */
.L_x_53:
        /* <DEDUP_REMOVED lines=14> */
.L_x_52:
        /* <DEDUP_REMOVED lines=31> */
.L_x_51:
[----:B------:R-:W-:Y:S05]  /*58c0*/  BSYNC.RECONVERGENT B0 ;  /* 0x0000000000007941 */ /* 0x000fea0003800200 */
.L_x_50:
        /* <DEDUP_REMOVED lines=32> */
.L_x_57:
        /* <DEDUP_REMOVED lines=14> */
.L_x_56:
        /* <DEDUP_REMOVED lines=31> */
.L_x_55:
[----:B------:R-:W-:Y:S05]  /*5da0*/  BSYNC.RECONVERGENT B0 ;  /* 0x0000000000007941 */ /* 0x000fea0003800200 */
.L_x_54:
        /* <DEDUP_REMOVED lines=13> */
[----:B------:R-:W-:Y:S01]  /*5e80*/  FFMA R4, R3, R4, R37 ;  /* 0x0000000403047223 */ /* 0x000fe20000000025 */
[----:B------:R-:W-:-:S03]  /*5e90*/  MOV R3, R32 ;  /* 0x0000002000037202 */ /* 0x000fc60000000f00 */
[----:B------:R-:W-:-:S04]  /*5ea0*/  FFMA R17, R17, R4, R0 ;  /* 0x0000000411117223 */ /* 0x000fc80000000000 */
        /* <DEDUP_REMOVED lines=14> */
.L_x_61:
        /* <DEDUP_REMOVED lines=14> */
.L_x_60:
        /* <DEDUP_REMOVED lines=31> */
.L_x_59:
[----:B------:R-:W-:Y:S05]  /*6260*/  BSYNC.RECONVERGENT B0 ;  /* 0x0000000000007941 */ /* 0x000fea0003800200 */
.L_x_58:
        /* <DEDUP_REMOVED lines=27> */
.L_x_65:
        /* <DEDUP_REMOVED lines=14> */
.L_x_64:
        /* <DEDUP_REMOVED lines=17> */
[C---:B------:R-:W-:Y:S02]  /*6610*/  SHF.L.W.U32.HI R2, R3.reuse, 0x2, R0 ;  /* 0x0000000203027819 */ /* 0x040fe40000010e00 */
[----:B------:R-:W-:Y:S02]  /*6620*/  SHF.L.U32 R3, R3, 0x2, RZ ;  /* 0x0000000203037819 */ /* 0x000fe400000006ff */
[----:B------:R-:W-:-:S02]  /*6630*/  SHF.R.S32.HI R4, RZ, 0x1f, R2 ;  /* 0x0000001fff047819 */ /* 0x000fc40000011402 */
        /* <DEDUP_REMOVED lines=11> */
.L_x_63:
[----:B------:R-:W-:Y:S05]  /*66f0*/  BSYNC.RECONVERGENT B0 ;  /* 0x0000000000007941 */ /* 0x000fea0003800200 */
.L_x_62:
        /* <DEDUP_REMOVED lines=13> */
[----:B------:R-:W-:Y:S01]  /*67d0*/  FFMA R36, R3, R36, R0 ;  /* 0x0000002403247223 */ /* 0x000fe20000000000 */
[----:B------:R-:W-:Y:S01]  /*67e0*/  FSEL R0, R32, 1, !P0 ;  /* 0x3f80000020007808 */ /* 0x000fe20004000000 */
[----:B------:R-:W2:Y:S01]  /*67f0*/  FCHK P0, R40, R27 ;  /* 0x0000001b28007302 */ /* 0x000ea20000000000 */
[----:B0-----:R-:W-:Y:S01]  /*6800*/  FFMA R17, -R27, R2, 1 ;  /* 0x3f8000001b117423 */ /* 0x001fe20000000102 */
[C---:B------:R-:W-:Y:S02]  /*6810*/  FFMA R34, R3.reuse, R36, R34 ;  /* 0x0000002403227223 */ /* 0x040fe40000000022 */
[----:B------:R-:W-:Y:S01]  /*6820*/  FFMA R3, R3, R0, RZ ;  /* 0x0000000003037223 */ /* 0x000fe200000000ff */
[----:B------:R-:W-:-:S03]  /*6830*/  FFMA R2, R2, R17, R2 ;  /* 0x0000001102027223 */ /* 0x000fc60000000002 */
[----:B------:R-:W-:Y:S01]  /*6840*/  FFMA R3, R3, R34, R0 ;  /* 0x0000002203037223 */ /* 0x000fe20000000000 */
[----:B------:R-:W-:-:S03]  /*6850*/  FFMA R17, R2, R40, RZ ;  /* 0x0000002802117223 */ /* 0x000fc600000000ff */
[----:B------:R-:W-:Y:S01]  /*6860*/  @P1 FADD R3, RZ, -R3 ;  /* 0x80000003ff031221 */ /* 0x000fe20000000000 */
[----:B------:R-:W-:-:S03]  /*6870*/  FFMA R0, -R27, R17, R40 ;  /* 0x000000111b007223 */ /* 0x000fc60000000128 */
[----:B------:R-:W-:Y:S01]  /*6880*/  FFMA R3, R24, R3, R37 ;  /* 0x0000000318037223 */ /* 0x000fe20000000025 */
[----:B------:R-:W-:-:S03]  /*6890*/  FFMA R2, R2, R0, R17 ;  /* 0x0000000002027223 */ /* 0x000fc60000000011 */
[----:B-1----:R-:W-:Y:S01]  /*68a0*/  FADD R14, R3, -UR4 ;  /* 0x80000004030e7e21 */ /* 0x002fe20008000000 */
[----:B--2---:R-:W-:Y:S06]  /*68b0*/  @!P0 BRA `(.L_x_67) ;  /* 0x0000000000148947 */ /* 0x004fec0003800000 */
[----:B------:R-:W-:Y:S01]  /*68c0*/  MOV R0, R40 ;  /* 0x0000002800007202 */ /* 0x000fe20000000f00 */
[----:B------:R-:W-:Y:S01]  /*68d0*/  IMAD.MOV.U32 R3, RZ, RZ, R27 ;  /* 0x000000ffff037224 */ /* 0x000fe200078e001b */
[----:B------:R-:W-:-:S07]  /*68e0*/  MOV R16, 0x6900 ;  /* 0x0000690000107802 */ /* 0x000fce0000000f00 */
[----:B------:R-:W-:Y:S05]  /*68f0*/  CALL.REL.NOINC `($__internal_1_$__cuda_sm3x_div_rn_noftz_f32_slowpath) ;  /* 0x000000b000047944 */ /* 0x000fea0003c00000 */
[----:B------:R-:W-:-:S07]  /*6900*/  MOV R2, R0 ;  /* 0x0000000000027202 */ /* 0x000fce0000000f00 */
.L_x_67:
[----:B------:R-:W-:Y:S05]  /*6910*/  BSYNC.RECONVERGENT B3 ;  /* 0x0000000000037941 */ /* 0x000fea0003800200 */
.L_x_66:
[----:B------:R-:W0:Y:S01]  /*6920*/  MUFU.RCP R0, R27 ;  /* 0x0000001b00007308 */ /* 0x000e220000001000 */
[----:B------:R-:W-:Y:S07]  /*6930*/  BSSY.RECONVERGENT B3, `(.L_x_68) ;  /* 0x000000d000037945 */ /* 0x000fee0003800200 */
        /* <DEDUP_REMOVED lines=11> */
[----:B------:R-:W-:-:S07]  /*69f0*/  IMAD.MOV.U32 R29, RZ, RZ, R0 ;  /* 0x000000ffff1d7224 */ /* 0x000fce00078e0000 */
.L_x_69:
[----:B------:R-:W-:Y:S05]  /*6a00*/  BSYNC.RECONVERGENT B3 ;  /* 0x0000000000037941 */ /* 0x000fea0003800200 */
.L_x_68:
[C---:B------:R-:W-:Y:S01]  /*6a10*/  FMUL R27, R33.reuse, R2 ;  /* 0x00000002211b7220 */ /* 0x040fe20000400000 */
[----:B------:R-:W-:Y:S01]  /*6a20*/  FMUL R0, R20, 0.5 ;  /* 0x3f00000014007820 */ /* 0x000fe20000400000 */
[----:B------:R-:W0:Y:S01]  /*6a30*/  LDC.64 R36, c[0x0][0x390] ;  /* 0x0000e400ff247b82 */ /* 0x000e220000000a00 */
[C---:B------:R-:W-:Y:S01]  /*6a40*/  FMUL R29, R33.reuse, R29 ;  /* 0x0000001d211d7220 */ /* 0x040fe20000400000 */
[----:B------:R-:W-:Y:S01]  /*6a50*/  BSSY.RECONVERGENT B3, `(.L_x_70) ;  /* 0x0000017000037945 */ /* 0x000fe20003800200 */
[C---:B------:R-:W-:Y:S01]  /*6a60*/  FFMA R35, R0.reuse, R27, R13 ;  /* 0x0000001b00237223 */ /* 0x040fe2000000000d */
[----:B------:R-:W-:Y:S01]  /*6a70*/  FMUL R30, R33, R30 ;  /* 0x0000001e211e7220 */ /* 0x000fe20000400000 */
[----:B------:R-:W-:Y:S02]  /*6a80*/  FFMA R0, R0, R29, R21 ;  /* 0x0000001d00007223 */ /* 0x000fe40000000015 */
[----:B------:R-:W1:Y:S02]  /*6a90*/  MUFU.RCP R4, R35 ;  /* 0x0000002300047308 */ /* 0x000e640000001000 */
[----:B------:R-:W-:-:S04]  /*6aa0*/  FMUL R2, R0, R0 ;  /* 0x0000000000027220 */ /* 0x000fc80000400000 */
[CC--:B------:R-:W-:Y:S01]  /*6ab0*/  FFMA R3, R35.reuse, R35.reuse, R2 ;  /* 0x0000002323037223 */ /* 0x0c0fe20000000002 */
[----:B------:R-:W-:Y:S01]  /*6ac0*/  FMUL R2, R12, R35 ;  /* 0x000000230c027220 */ /* 0x000fe20000400000 */
[----:B------:R-:W2:Y:S01]  /*6ad0*/  FCHK P0, R0, R35 ;  /* 0x0000002300007302 */ /* 0x000ea20000000000 */
[----:B-1----:R-:W-:-:S04]  /*6ae0*/  FFMA R17, -R35, R4, 1 ;  /* 0x3f80000023117423 */ /* 0x002fc80000000104 */
[----:B------:R-:W-:Y:S01]  /*6af0*/  FFMA R17, R4, R17, R4 ;  /* 0x0000001104117223 */ /* 0x000fe20000000004 */
[----:B0-----:R-:W-:Y:S01]  /*6b00*/  FFMA R4, -R3, R37, R36 ;  /* 0x0000002503047223 */ /* 0x001fe20000000124 */
[----:B------:R-:W-:Y:S02]  /*6b10*/  FMUL R3, R35, R2 ;  /* 0x0000000223037220 */ /* 0x000fe40000400000 */
[----:B------:R-:W-:Y:S01]  /*6b20*/  FFMA R14, R0, R17, RZ ;  /* 0x00000011000e7223 */ /* 0x000fe200000000ff */
[----:B------:R-:W-:-:S03]  /*6b30*/  FMUL R4, R4, R15 ;  /* 0x0000000f04047220 */ /* 0x000fc60000400000 */
[----:B------:R-:W-:Y:S01]  /*6b40*/  FFMA R31, -R35, R14, R0 ;  /* 0x0000000e231f7223 */ /* 0x000fe20000000100 */
[----:B------:R-:W-:-:S03]  /*6b50*/  FFMA R32, R3, R18, R4 ;  /* 0x0000001203207223 */ /* 0x000fc60000000004 */
[----:B------:R-:W-:Y:S01]  /*6b60*/  FFMA R31, R17, R31, R14 ;  /* 0x0000001f111f7223 */ /* 0x000fe2000000000e */
[----:B--2---:R-:W-:Y:S06]  /*6b70*/  @!P0 BRA `(.L_x_71) ;  /* 0x0000000000108947 */ /* 0x004fec0003800000 */
[----:B------:R-:W-:Y:S02]  /*6b80*/  MOV R3, R35 ;  /* 0x0000002300037202 */ /* 0x000fe40000000f00 */
[----:B------:R-:W-:-:S07]  /*6b90*/  MOV R16, 0x6bb0 ;  /* 0x00006bb000107802 */ /* 0x000fce0000000f00 */
[----:B------:R-:W-:Y:S05]  /*6ba0*/  CALL.REL.NOINC `($__internal_1_$__cuda_sm3x_div_rn_noftz_f32_slowpath) ;  /* 0x000000ac00587944 */ /* 0x000fea0003c00000 */
[----:B------:R-:W-:-:S07]  /*6bb0*/  IMAD.MOV.U32 R31, RZ, RZ, R0 ;  /* 0x000000ffff1f7224 */ /* 0x000fce00078e0000 */
.L_x_71:
[----:B------:R-:W-:Y:S05]  /*6bc0*/  BSYNC.RECONVERGENT B3 ;  /* 0x0000000000037941 */ /* 0x000fea0003800200 */
.L_x_70:
[----:B------:R-:W0:Y:S01]  /*6bd0*/  MUFU.RCP R0, |R31| ;  /* 0x4000001f00007308 */ /* 0x000e220000001000 */
[----:B------:R-:W-:Y:S01]  /*6be0*/  FSETP.GT.AND P0, PT, |R31|, 1, PT ;  /* 0x3f8000001f00780b */ /* 0x000fe20003f04200 */
[----:B------:R-:W-:Y:S02]  /*6bf0*/  HFMA2 R3, -RZ, RZ, 0.890625, -0.00056934356689453125 ;  /* 0x3b2090aaff037431 */ /* 0x000fe400000001ff */
[----:B------:R-:W-:Y:S01]  /*6c00*/  IMAD.MOV.U32 R17, RZ, RZ, 0x3f6ee581 ;  /* 0x3f6ee581ff117424 */ /* 0x000fe200078e00ff */
[----:B------:R-:W-:Y:S01]  /*6c10*/  BSSY.RECONVERGENT B0, `(.L_x_72) ;  /* 0x0000051000007945 */ /* 0x000fe20003800200 */
        /* <DEDUP_REMOVED lines=27> */
[----:B------:R-:W-:Y:S01]  /*6dd0*/  @!P1 MOV R0, RZ ;  /* 0x000000ff00009202 */ /* 0x000fe20000000f00 */
[----:B------:R-:W-:Y:S06]  /*6de0*/  @!P1 BRA `(.L_x_73) ;  /* 0x0000000000cc9947 */ /* 0x000fec0003800000 */
[----:B------:R-:W-:Y:S02]  /*6df0*/  IMAD.SHL.U32 R2, R33, 0x100, RZ ;  /* 0x0000010021027824 */ /* 0x000fe400078e00ff */
[----:B------:R-:W-:Y:S01]  /*6e00*/  HFMA2 R14, -RZ, RZ, 0, 0 ;  /* 0x00000000ff0e7431 */ /* 0x000fe200000001ff */
[----:B------:R-:W-:Y:S01]  /*6e10*/  BSSY.RECONVERGENT B1, `(.L_x_74) ;  /* 0x0000011000017945 */ /* 0x000fe20003800200 */
[----:B------:R-:W-:Y:S01]  /*6e20*/  IMAD.MOV.U32 R39, RZ, RZ, RZ ;  /* 0x000000ffff277224 */ /* 0x000fe200078e00ff */
[----:B------:R-:W-:Y:S02]  /*6e30*/  MOV R0, RZ ;  /* 0x000000ff00007202 */ /* 0x000fe40000000f00 */
[----:B------:R-:W-:-:S07]  /*6e40*/  LOP3.LUT R41, R2, 0x80000000, RZ, 0xfc, !PT ;  /* 0x8000000002297812 */ /* 0x000fce00078efcff */
.L_x_75:
[----:B0-----:R-:W0:Y:S01]  /*6e50*/  LDC.64 R2, c[0x4][0x8] ;  /* 0x01000200ff027b82 */ /* 0x001e220000000a00 */
[----:B------:R-:W-:Y:S02]  /*6e60*/  R2UR UR4, R6 ;  /* 0x00000000060472ca */ /* 0x000fe400000e0000 */
[----:B------:R-:W-:Y:S01]  /*6e70*/  R2UR UR5, R7 ;  /* 0x00000000070572ca */ /* 0x000fe200000e0000 */
[----:B0-----:R-:W-:-:S12]  /*6e80*/  IMAD.WIDE.U32 R2, R0, 0x4, R2 ;  /* 0x0000000400027825 */ /* 0x001fd800078e0002 */
[----:B------:R-:W2:Y:S01]  /*6e90*/  LDG.E.CONSTANT R2, desc[UR4][R2.64] ;  /* 0x0000000402027981 */ /* 0x000ea2000c1e9900 */
[C---:B------:R-:W-:Y:S01]  /*6ea0*/  IMAD R4, R0.reuse, 0x4, R1 ;  /* 0x0000000400047824 */ /* 0x040fe200078e0201 */
[----:B------:R-:W-:-:S04]  /*6eb0*/  IADD3 R0, PT, PT, R0, 0x1, RZ ;  /* 0x0000000100007810 */ /* 0x000fc80007ffe0ff */
[----:B------:R-:W-:Y:S01]  /*6ec0*/  ISETP.NE.AND P1, PT, R0, 0x6, PT ;  /* 0x000000060000780c */ /* 0x000fe20003f25270 */
[----:B--2---:R-:W-:-:S03]  /*6ed0*/  IMAD.WIDE.U32 R16, R2, R41, RZ ;  /* 0x0000002902107225 */ /* 0x004fc600078e00ff */
[----:B------:R-:W-:-:S05]  /*6ee0*/  IADD3 R37, P2, PT, R16, R14, RZ ;  /* 0x0000000e10257210 */ /* 0x000fca0007f5e0ff */
[----:B------:R0:W-:Y:S01]  /*6ef0*/  STL [R4], R37 ;  /* 0x0000002504007387 */ /* 0x0001e20000100800 */
[----:B------:R-:W-:-:S03]  /*6f00*/  IMAD.X R14, R17, 0x1, R39, P2 ;  /* 0x00000001110e7824 */ /* 0x000fc600010e0627 */
[----:B------:R-:W-:Y:S05]  /*6f10*/  @P1 BRA `(.L_x_75) ;  /* 0xfffffffc00cc1947 */ /* 0x000fea000383ffff */
[----:B------:R-:W-:Y:S05]  /*6f20*/  BSYNC.RECONVERGENT B1 ;  /* 0x0000000000017941 */ /* 0x000fea0003800200 */
.L_x_74:
        /* <DEDUP_REMOVED lines=31> */
.L_x_73:
[----:B------:R-:W-:Y:S05]  /*7120*/  BSYNC.RECONVERGENT B0 ;  /* 0x0000000000007941 */ /* 0x000fea0003800200 */
.L_x_72:
[----:B------:R-:W-:Y:S01]  /*7130*/  MOV R39, 0x37cbac00 ;  /* 0x37cbac0000277802 */ /* 0x000fe20000000f00 */
[----:B------:R-:W-:Y:S01]  /*7140*/  FMUL R3, R2, R2 ;  /* 0x0000000202037220 */ /* 0x000fe20000400000 */
[C---:B------:R-:W-:Y:S01]  /*7150*/  LOP3.LUT R14, R0.reuse, 0x1, RZ, 0xc0, !PT ;  /* 0x00000001000e7812 */ /* 0x040fe200078ec0ff */
[----:B------:R-:W-:Y:S01]  /*7160*/  IMAD.MOV.U32 R37, RZ, RZ, 0x3c0885e4 ;  /* 0x3c0885e4ff257424 */ /* 0x000fe200078e00ff */
[----:B------:R-:W-:Y:S01]  /*7170*/  IADD3 R0, PT, PT, R0, 0x1, RZ ;  /* 0x0000000100007810 */ /* 0x000fe20007ffe0ff */
        /* <DEDUP_REMOVED lines=27> */
.L_x_79:
        /* <DEDUP_REMOVED lines=14> */
.L_x_78:
        /* <DEDUP_REMOVED lines=31> */
.L_x_77:
[----:B------:R-:W-:Y:S05]  /*7600*/  BSYNC.RECONVERGENT B0 ;  /* 0x0000000000007941 */ /* 0x000fea0003800200 */
.L_x_76:
[----:B------:R-:W-:Y:S01]  /*7610*/  FMUL R3, R0, R0 ;  /* 0x0000000000037220 */ /* 0x000fe20000400000 */
[----:B------:R-:W-:Y:S01]  /*7620*/  LOP3.LUT R14, R2, 0x1, RZ, 0xc0, !PT ;  /* 0x00000001020e7812 */ /* 0x000fe200078ec0ff */
[----:B------:R-:W-:Y:S01]  /*7630*/  FMUL R16, R20, 0.5 ;  /* 0x3f00000014107820 */ /* 0x000fe20000400000 */
[----:B------:R-:W-:Y:S01]  /*7640*/  LOP3.LUT P2, RZ, R2, 0x2, RZ, 0xc0, !PT ;  /* 0x0000000202ff7812 */ /* 0x000fe2000784c0ff */
[----:B------:R-:W-:Y:S01]  /*7650*/  FFMA R4, R3, R39, -0.0013887860113754868507 ;  /* 0xbab607ed03047423 */ /* 0x000fe20000000027 */
[----:B------:R-:W-:Y:S01]  /*7660*/  ISETP.NE.U32.AND P1, PT, R14, 0x1, PT ;  /* 0x000000010e00780c */ /* 0x000fe20003f25070 */
[----:B------:R-:W-:Y:S01]  /*7670*/  FFMA R16, R16, R27, R13 ;  /* 0x0000001b10107223 */ /* 0x000fe2000000000d */
[----:B------:R-:W-:Y:S02]  /*7680*/  BSSY.RECONVERGENT B0, `(.L_x_80) ;  /* 0x0000049000007945 */ /* 0x000fe40003800200 */
[----:B------:R-:W-:Y:S02]  /*7690*/  FSEL R4, R4, -0.00019574658654164522886, !P1 ;  /* 0xb94d415304047808 */ /* 0x000fe40004800000 */
[----:B------:R-:W-:-:S02]  /*76a0*/  FSEL R14, R37, 0.041666727513074874878, P1 ;  /* 0x3d2aaabb250e7808 */ /* 0x000fc40000800000 */
[----:B------:R-:W-:Y:S02]  /*76b0*/  FSEL R2, -R36, -0.4999999701976776123, P1 ;  /* 0xbeffffff24027808 */ /* 0x000fe40000800100 */
[----:B------:R-:W-:Y:S01]  /*76c0*/  FSEL R0, R0, 1, P1 ;  /* 0x3f80000000007808 */ /* 0x000fe20000800000 */
[----:B------:R-:W-:-:S04]  /*76d0*/  FFMA R4, R3, R4, R14 ;  /* 0x0000000403047223 */ /* 0x000fc8000000000e */
[----:B------:R-:W-:Y:S01]  /*76e0*/  FFMA R2, R3, R4, R2 ;  /* 0x0000000403027223 */ /* 0x000fe20000000002 */
[----:B------:R-:W-:Y:S01]  /*76f0*/  FMUL R4, R11, R16 ;  /* 0x000000100b047220 */ /* 0x000fe20000400000 */
[----:B------:R-:W-:-:S03]  /*7700*/  FFMA R3, R3, R0, RZ ;  /* 0x0000000003037223 */ /* 0x000fc600000000ff */
[----:B------:R-:W-:Y:S01]  /*7710*/  FMUL R4, R4, R16 ;  /* 0x0000001004047220 */ /* 0x000fe20000400000 */
[----:B------:R-:W-:Y:S01]  /*7720*/  FFMA R0, R3, R2, R0 ;  /* 0x0000000203007223 */ /* 0x000fe20000000000 */
[----:B------:R-:W-:Y:S02]  /*7730*/  MOV R2, R35 ;  /* 0x0000002300027202 */ /* 0x000fe40000000f00 */
[----:B------:R-:W-:Y:S01]  /*7740*/  FMUL R3, R4, R15 ;  /* 0x0000000f04037220 */ /* 0x000fe20000400000 */
[----:B------:R-:W-:-:S04]  /*7750*/  @P2 FADD R0, RZ, -R0 ;  /* 0x80000000ff002221 */ /* 0x000fc80000000000 */
[----:B------:R-:W-:Y:S01]  /*7760*/  FMUL R3, R0, R3 ;  /* 0x0000000300037220 */ /* 0x000fe20000400000 */
[----:B------:R-:W-:-:S03]  /*7770*/  IMAD.MOV.U32 R0, RZ, RZ, R34 ;  /* 0x000000ffff007224 */ /* 0x000fc600078e0022 */
[----:B------:R-:W-:Y:S01]  /*7780*/  FFMA R24, R32, R43, -R3 ;  /* 0x0000002b20187223 */ /* 0x000fe20000000803 */
        /* <DEDUP_REMOVED lines=11> */
.L_x_83:
        /* <DEDUP_REMOVED lines=14> */
.L_x_82:
        /* <DEDUP_REMOVED lines=31> */
.L_x_81:
[----:B------:R-:W-:Y:S05]  /*7b10*/  BSYNC.RECONVERGENT B0 ;  /* 0x0000000000007941 */ /* 0x000fea0003800200 */
.L_x_80:
        /* <DEDUP_REMOVED lines=27> */
.L_x_87:
        /* <DEDUP_REMOVED lines=14> */
.L_x_86:
        /* <DEDUP_REMOVED lines=22> */
[----:B------:R-:W-:Y:S02]  /*7f10*/  LOP3.LUT R17, R4, R2, RZ, 0x3c, !PT ;  /* 0x0000000204117212 */ /* 0x000fe400078e3cff */
[----:B------:R-:W-:Y:S02]  /*7f20*/  LOP3.LUT R33, R2, R33, RZ, 0x3c, !PT ;  /* 0x0000002102217212 */ /* 0x000fe400078e3cff */
[----:B------:R-:W-:-:S02]  /*7f30*/  IADD3 R0, PT, PT, -R35, RZ, RZ ;  /* 0x000000ff23007210 */ /* 0x000fc40007ffe1ff */
[----:B------:R-:W1:Y:S01]  /*7f40*/  I2F.F64.S64 R16, R16 ;  /* 0x0000001000107312 */ /* 0x000e620000301c00 */
[----:B------:R-:W-:Y:S02]  /*7f50*/  ISETP.GE.AND P0, PT, R33, RZ, PT ;  /* 0x000000ff2100720c */ /* 0x000fe40003f06270 */
[----:B------:R-:W-:Y:S01]  /*7f60*/  @!P1 IMAD.MOV.U32 R35, RZ, RZ, R0 ;  /* 0x000000ffff239224 */ /* 0x000fe200078e0000 */
[----:B-1----:R-:W-:-:S10]  /*7f70*/  DMUL R40, R16, UR4 ;  /* 0x0000000410287c28 */ /* 0x002fd40008000000 */
[----:B------:R-:W1:Y:S02]  /*7f80*/  F2F.F32.F64 R40, R40 ;  /* 0x0000002800287310 */ /* 0x000e640000301000 */
[----:B01----:R-:W-:-:S07]  /*7f90*/  FSEL R34, -R40, R40, !P0 ;  /* 0x0000002828227208 */ /* 0x003fce0004000100 */
.L_x_85:
[----:B------:R-:W-:Y:S05]  /*7fa0*/  BSYNC.RECONVERGENT B0 ;  /* 0x0000000000007941 */ /* 0x000fea0003800200 */
.L_x_84:
[----:B------:R-:W-:Y:S01]  /*7fb0*/  FMUL R0, R20, 0.5 ;  /* 0x3f00000014007820 */ /* 0x000fe20000400000 */
[C---:B------:R-:W-:Y:S01]  /*7fc0*/  LOP3.LUT R2, R35.reuse, 0x1, RZ, 0xc0, !PT ;  /* 0x0000000123027812 */ /* 0x040fe200078ec0ff */
[----:B------:R-:W0:Y:S01]  /*7fd0*/  LDCU UR4, c[0x0][0x388] ;  /* 0x00007100ff0477ac */ /* 0x000e220008000800 */
[----:B------:R-:W-:Y:S01]  /*7fe0*/  IADD3 R35, PT, PT, R35, 0x1, RZ ;  /* 0x0000000123237810 */ /* 0x000fe20007ffe0ff */
[----:B------:R-:W-:Y:S01]  /*7ff0*/  FFMA R33, R0, R27, R13 ;  /* 0x0000001b00217223 */ /* 0x000fe2000000000d */
[----:B------:R-:W-:Y:S01]  /*8000*/  FMUL R0, R34, R34 ;  /* 0x0000002222007220 */ /* 0x000fe20000400000 */
[----:B------:R-:W-:Y:S01]  /*8010*/  ISETP.NE.U32.AND P0, PT, R2, 0x1, PT ;  /* 0x000000010200780c */ /* 0x000fe20003f05070 */
[----:B------:R-:W-:Y:S01]  /*8020*/  BSSY.RECONVERGENT B3, `(.L_x_88) ;  /* 0x000001f000037945 */ /* 0x000fe20003800200 */
[----:B------:R-:W1:Y:S01]  /*8030*/  MUFU.RCP R4, R33 ;  /* 0x0000002100047308 */ /* 0x000e620000001000 */
[----:B------:R-:W-:Y:S01]  /*8040*/  FFMA R39, R0, R39, -0.0013887860113754868507 ;  /* 0xbab607ed00277423 */ /* 0x000fe20000000027 */
[----:B------:R-:W-:Y:S01]  /*8050*/  FSEL R37, R37, 0.041666727513074874878, !P0 ;  /* 0x3d2aaabb25257808 */ /* 0x000fe20004000000 */
[----:B------:R-:W-:Y:S01]  /*8060*/  FMUL R2, R11, R33 ;  /* 0x000000210b027220 */ /* 0x000fe20000400000 */
[----:B------:R-:W-:-:S02]  /*8070*/  FSEL R36, -R36, -0.4999999701976776123, !P0 ;  /* 0xbeffffff24247808 */ /* 0x000fc40004000100 */
[----:B------:R-:W-:Y:S01]  /*8080*/  FSEL R39, R39, -0.00019574658654164522886, P0 ;  /* 0xb94d415327277808 */ /* 0x000fe20000000000 */
[----:B------:R-:W-:Y:S01]  /*8090*/  FMUL R2, R33, R2 ;  /* 0x0000000221027220 */ /* 0x000fe20000400000 */
[----:B------:R-:W-:Y:S02]  /*80a0*/  LOP3.LUT P1, RZ, R35, 0x2, RZ, 0xc0, !PT ;  /* 0x0000000223ff7812 */ /* 0x000fe4000782c0ff */
[----:B------:R-:W-:Y:S01]  /*80b0*/  FSEL R3, R34, 1, !P0 ;  /* 0x3f80000022037808 */ /* 0x000fe20004000000 */
[C---:B------:R-:W-:Y:S01]  /*80c0*/  FFMA R37, R0.reuse, R39, R37 ;  /* 0x0000002700257223 */ /* 0x040fe20000000025 */
[----:B------:R-:W2:Y:S01]  /*80d0*/  FCHK P0, R24, R33 ;  /* 0x0000002118007302 */ /* 0x000ea20000000000 */
[C---:B------:R-:W-:Y:S02]  /*80e0*/  FSET.BF.GT.AND R35, R33.reuse, RZ, PT ;  /* 0x000000ff2123720a */ /* 0x040fe40003804000 */
[C---:B------:R-:W-:Y:S01]  /*80f0*/  FFMA R36, R0.reuse, R37, R36 ;  /* 0x0000002500247223 */ /* 0x040fe20000000024 */
[----:B------:R-:W-:Y:S01]  /*8100*/  FFMA R0, R0, R3, RZ ;  /* 0x0000000300007223 */ /* 0x000fe200000000ff */
[----:B-1----:R-:W-:-:S03]  /*8110*/  FFMA R17, -R33, R4, 1 ;  /* 0x3f80000021117423 */ /* 0x002fc60000000104 */
[----:B------:R-:W-:Y:S01]  /*8120*/  FFMA R0, R0, R36, R3 ;  /* 0x0000002400007223 */ /* 0x000fe20000000003 */
[----:B------:R-:W-:Y:S01]  /*8130*/  FFMA R17, R4, R17, R4 ;  /* 0x0000001104117223 */ /* 0x000fe20000000004 */
[----:B------:R-:W-:Y:S02]  /*8140*/  FMUL R3, R2, R15 ;  /* 0x0000000f02037220 */ /* 0x000fe40000400000 */
[----:B------:R-:W-:Y:S01]  /*8150*/  @P1 FADD R0, RZ, -R0 ;  /* 0x80000000ff001221 */ /* 0x000fe20000000000 */
[----:B------:R-:W-:-:S03]  /*8160*/  FFMA R4, R24, R17, RZ ;  /* 0x0000001118047223 */ /* 0x000fc600000000ff */
[----:B------:R-:W-:Y:S01]  /*8170*/  FFMA R2, R0, R3, R43 ;  /* 0x0000000300027223 */ /* 0x000fe2000000002b */
[----:B------:R-:W-:-:S03]  /*8180*/  FFMA R14, -R33, R4, R24 ;  /* 0x00000004210e7223 */ /* 0x000fc60000000118 */
[----:B0-----:R-:W-:Y:S01]  /*8190*/  FADD R2, R2, -UR4 ;  /* 0x8000000402027e21 */ /* 0x001fe20008000000 */
[----:B------:R-:W-:Y:S01]  /*81a0*/  FFMA R32, R17, R14, R4 ;  /* 0x0000000e11207223 */ /* 0x000fe20000000004 */
[----:B--2---:R-:W-:Y:S06]  /*81b0*/  @!P0 BRA `(.L_x_89) ;  /* 0x0000000000148947 */ /* 0x004fec0003800000 */
[----:B------:R-:W-:Y:S01]  /*81c0*/  IMAD.MOV.U32 R0, RZ, RZ, R24 ;  /* 0x000000ffff007224 */ /* 0x000fe200078e0018 */
[----:B------:R-:W-:Y:S02]  /*81d0*/  MOV R3, R33 ;  /* 0x0000002100037202 */ /* 0x000fe40000000f00 */
[----:B------:R-:W-:-:S07]  /*81e0*/  MOV R16, 0x8200 ;  /* 0x0000820000107802 */ /* 0x000fce0000000f00 */
[----:B------:R-:W-:Y:S05]  /*81f0*/  CALL.REL.NOINC `($__internal_1_$__cuda_sm3x_div_rn_noftz_f32_slowpath) ;  /* 0x0000009400c47944 */ /* 0x000fea0003c00000 */
[----:B------:R-:W-:-:S07]  /*8200*/  IMAD.MOV.U32 R32, RZ, RZ, R0 ;  /* 0x000000ffff207224 */ /* 0x000fce00078e0000 */
.L_x_89:
[----:B------:R-:W-:Y:S05]  /*8210*/  BSYNC.RECONVERGENT B3 ;  /* 0x0000000000037941 */ /* 0x000fea0003800200 */
.L_x_88:
        /* <DEDUP_REMOVED lines=9> */
[----:B------:R-:W-:Y:S01]  /*82b0*/  MOV R0, R2 ;  /* 0x0000000200007202 */ /* 0x000fe20000000f00 */
[----:B------:R-:W-:Y:S01]  /*82c0*/  IMAD.MOV.U32 R3, RZ, RZ, R33 ;  /* 0x000000ffff037224 */ /* 0x000fe200078e0021 */
[----:B------:R-:W-:-:S07]  /*82d0*/  MOV R16, 0x82f0 ;  /* 0x000082f000107802 */ /* 0x000fce0000000f00 */
[----:B------:R-:W-:Y:S05]  /*82e0*/  CALL.REL.NOINC `($__internal_1_$__cuda_sm3x_div_rn_noftz_f32_slowpath) ;  /* 0x0000009400887944 */ /* 0x000fea0003c00000 */
[----:B------:R-:W-:-:S07]  /*82f0*/  MOV R34, R0 ;  /* 0x0000000000227202 */ /* 0x000fce0000000f00 */
.L_x_91:
[----:B------:R-:W-:Y:S05]  /*8300*/  BSYNC.RECONVERGENT B3 ;  /* 0x0000000000037941 */ /* 0x000fea0003800200 */
.L_x_90:
[C---:B------:R-:W-:Y:S01]  /*8310*/  FMUL R32, R35.reuse, R32 ;  /* 0x0000002023207220 */ /* 0x040fe20000400000 */
[C---:B------:R-:W-:Y:S01]  /*8320*/  FMUL R34, R35.reuse, R34 ;  /* 0x0000002223227220 */ /* 0x040fe20000400000 */
[----:B------:R-:W-:Y:S01]  /*8330*/  BSSY.RECONVERGENT B3, `(.L_x_92) ;  /* 0x0000010000037945 */ /* 0x000fe20003800200 */
[----:B------:R-:W-:Y:S01]  /*8340*/  FMUL R31, R35, R31 ;  /* 0x0000001f231f7220 */ /* 0x000fe20000400000 */
[-C--:B------:R-:W-:Y:S01]  /*8350*/  FFMA R17, R32, R20.reuse, R13 ;  /* 0x0000001420117223 */ /* 0x080fe2000000000d */
[----:B------:R-:W-:-:S03]  /*8360*/  FFMA R0, R34, R20, R21 ;  /* 0x0000001422007223 */ /* 0x000fc60000000015 */
        /* <DEDUP_REMOVED lines=11> */
[----:B------:R-:W-:-:S07]  /*8420*/  MOV R33, R0 ;  /* 0x0000000000217202 */ /* 0x000fce0000000f00 */
.L_x_93:
[----:B------:R-:W-:Y:S05]  /*8430*/  BSYNC.RECONVERGENT B3 ;  /* 0x0000000000037941 */ /* 0x000fea0003800200 */
.L_x_92:
[----:B------:R-:W0:Y:S01]  /*8440*/  MUFU.RCP R0, |R33| ;  /* 0x4000002100007308 */ /* 0x000e220000001000 */
[----:B------:R-:W-:Y:S01]  /*8450*/  FSETP.GT.AND P0, PT, |R33|, 1, PT ;  /* 0x3f8000002100780b */ /* 0x000fe20003f04200 */
[----:B------:R-:W-:Y:S02]  /*8460*/  IMAD.MOV.U32 R3, RZ, RZ, 0x3b2090aa ;  /* 0x3b2090aaff037424 */ /* 0x000fe400078e00ff */
[----:B------:R-:W-:Y:S01]  /*8470*/  HFMA2 R17, -RZ, RZ, 1.857421875, -1409 ;  /* 0x3f6ee581ff117431 */ /* 0x000fe200000001ff */
        /* <DEDUP_REMOVED lines=19> */
[----:B0-----:R-:W-:Y:S01]  /*85b0*/  I2FP.F32.S32 R38, R0 ;  /* 0x0000000000267245 */ /* 0x001fe20000201400 */
[----:B------:R-:W-:-:S04]  /*85c0*/  IMAD.MOV.U32 R39, RZ, RZ, R0 ;  /* 0x000000ffff277224 */ /* 0x000fc800078e0000 */
[----:B------:R-:W-:-:S04]  /*85d0*/  FFMA R3, R38, -1.5707962512969970703, R35 ;  /* 0xbfc90fda26037823 */ /* 0x000fc80000000023 */
[----:B------:R-:W-:-:S04]  /*85e0*/  FFMA R3, R38, -7.5497894158615963534e-08, R3 ;  /* 0xb3a2216826037823 */ /* 0x000fc80000000003 */
[----:B------:R-:W-:-:S05]  /*85f0*/  FFMA R38, R38, -5.3903029534742383927e-15, R3 ;  /* 0xa7c234c526267823 */ /* 0x000fca0000000003 */
[----:B------:R-:W-:Y:S01]  /*8600*/  MOV R2, R38 ;  /* 0x0000002600027202 */ /* 0x000fe20000000f00 */
        /* <DEDUP_REMOVED lines=11> */
.L_x_97:
        /* <DEDUP_REMOVED lines=14> */
.L_x_96:
        /* <DEDUP_REMOVED lines=16> */
[C---:B------:R-:W-:Y:S02]  /*88a0*/  SHF.L.W.U32.HI R2, R3.reuse, 0x2, R0 ;  /* 0x0000000203027819 */ /* 0x040fe40000010e00 */
[----:B------:R-:W-:Y:S02]  /*88b0*/  SHF.L.U32 R3, R3, 0x2, RZ ;  /* 0x0000000203037819 */ /* 0x000fe400000006ff */
        /* <DEDUP_REMOVED lines=13> */
.L_x_95:
[----:B------:R-:W-:Y:S05]  /*8990*/  BSYNC.RECONVERGENT B0 ;  /* 0x0000000000007941 */ /* 0x000fea0003800200 */
.L_x_94:
[----:B------:R-:W-:Y:S02]  /*89a0*/  HFMA2 R40, -RZ, RZ, 1.0078125, -8.98838043212890625e-05 ;  /* 0x3c0885e4ff287431 */ /* 0x000fe400000001ff */
[----:B------:R-:W-:Y:S02]  /*89b0*/  IMAD.MOV.U32 R41, RZ, RZ, 0x37cbac00 ;  /* 0x37cbac00ff297424 */ /* 0x000fe400078e00ff */
[----:B------:R-:W-:Y:S01]  /*89c0*/  FMUL R3, R2, R2 ;  /* 0x0000000202037220 */ /* 0x000fe20000400000 */
[C---:B------:R-:W-:Y:S01]  /*89d0*/  LOP3.LUT R14, R0.reuse, 0x1, RZ, 0xc0, !PT ;  /* 0x00000001000e7812 */ /* 0x040fe200078ec0ff */
[----:B------:R-:W-:Y:S01]  /*89e0*/  VIADD R0, R0, 0x1 ;  /* 0x0000000100007836 */ /* 0x000fe20000000000 */
[----:B------:R-:W-:Y:S01]  /*89f0*/  MOV R42, 0x3e2aaaa8 ;  /* 0x3e2aaaa8002a7802 */ /* 0x000fe20000000f00 */
[----:B------:R-:W-:Y:S01]  /*8a00*/  FFMA R4, R3, R41, -0.0013887860113754868507 ;  /* 0xbab607ed03047423 */ /* 0x000fe20000000029 */
[----:B------:R-:W-:Y:S01]  /*8a10*/  ISETP.NE.U32.AND P1, PT, R14, 0x1, PT ;  /* 0x000000010e00780c */ /* 0x000fe20003f25070 */
[----:B------:R-:W-:Y:S01]  /*8a20*/  BSSY.RECONVERGENT B0, `(.L_x_98) ;  /* 0x0000045000007945 */ /* 0x000fe20003800200 */
[----:B------:R-:W-:-:S02]  /*8a30*/  LOP3.LUT P2, RZ, R0, 0x2, RZ, 0xc0, !PT ;  /* 0x0000000200ff7812 */ /* 0x000fc4000784c0ff */
[----:B------:R-:W-:Y:S02]  /*8a40*/  FSEL R4, R4, -0.00019574658654164522886, P1 ;  /* 0xb94d415304047808 */ /* 0x000fe40000800000 */
[----:B------:R-:W-:Y:S02]  /*8a50*/  FSEL R14, R40, 0.041666727513074874878, !P1 ;  /* 0x3d2aaabb280e7808 */ /* 0x000fe40004800000 */
[----:B------:R-:W-:Y:S01]  /*8a60*/  FSEL R0, R2, 1, !P1 ;  /* 0x3f80000002007808 */ /* 0x000fe20004800000 */
[----:B------:R-:W-:Y:S01]  /*8a70*/  IMAD.MOV.U32 R2, RZ, RZ, R39 ;  /* 0x000000ffff027224 */ /* 0x000fe200078e0027 */
[----:B------:R-:W-:Y:S01]  /*8a80*/  FSEL R37, -R42, -0.4999999701976776123, !P1 ;  /* 0xbeffffff2a257808 */ /* 0x000fe20004800100 */
[C---:B------:R-:W-:Y:S02]  /*8a90*/  FFMA R4, R3.reuse, R4, R14 ;  /* 0x0000000403047223 */ /* 0x040fe4000000000e */
[C---:B------:R-:W-:Y:S02]  /*8aa0*/  FFMA R17, R3.reuse, R0, RZ ;  /* 0x0000000003117223 */ /* 0x040fe400000000ff */
[----:B------:R-:W-:-:S04]  /*8ab0*/  FFMA R4, R3, R4, R37 ;  /* 0x0000000403047223 */ /* 0x000fc80000000025 */
[----:B------:R-:W-:Y:S01]  /*8ac0*/  FFMA R24, R17, R4, R0 ;  /* 0x0000000411187223 */ /* 0x000fe20000000000 */
[----:B------:R-:W-:-:S03]  /*8ad0*/  MOV R0, R38 ;  /* 0x0000002600007202 */ /* 0x000fc60000000f00 */
        /* <DEDUP_REMOVED lines=12> */
.L_x_101:
        /* <DEDUP_REMOVED lines=14> */
.L_x_100:
        /* <DEDUP_REMOVED lines=10> */
[----:B------:R-:W-:Y:S01]  /*8d20*/  @P0 LOP3.LUT R4, R4, 0x1f, RZ, 0xc0, !PT ;  /* 0x0000001f04040812 */ /* 0x000fe200078ec0ff */
[----:B------:R-:W-:Y:S01]  /*8d30*/  UMOV UR4, 0x54442d19 ;  /* 0x54442d1900047882 */ /* 0x000fe20000000000 */
[----:B------:R-:W-:Y:S01]  /*8d40*/  UMOV UR5, 0x3bf921fb ;  /* 0x3bf921fb00057882 */ /* 0x000fe20000000000 */
[----:B------:R-:W-:-:S02]  /*8d50*/  ISETP.GE.AND P1, PT, R35, RZ, PT ;  /* 0x000000ff2300720c */ /* 0x000fc40003f26270 */
[-C--:B--2---:R-:W-:Y:S02]  /*8d60*/  @P0 SHF.L.W.U32.HI R0, R3, R4.reuse, R0 ;  /* 0x0000000403000219 */ /* 0x084fe40000010e00 */
[----:B---3--:R-:W-:-:S04]  /*8d70*/  @P0 SHF.L.W.U32.HI R3, R2, R4, R3 ;  /* 0x0000000402030219 */ /* 0x008fc80000010e03 */
        /* <DEDUP_REMOVED lines=15> */
.L_x_99:
[----:B------:R-:W-:Y:S05]  /*8e70*/  BSYNC.RECONVERGENT B0 ;  /* 0x0000000000007941 */ /* 0x000fea0003800200 */
.L_x_98:
[----:B------:R-:W0:Y:S01]  /*8e80*/  LDC.64 R36, c[0x0][0x390] ;  /* 0x0000e400ff247b82 */ /* 0x000e220000000a00 */
[----:B------:R-:W-:Y:S01]  /*8e90*/  FMUL R3, R0, R0 ;  /* 0x0000000000037220 */ /* 0x000fe20000400000 */
[----:B------:R-:W-:Y:S01]  /*8ea0*/  LOP3.LUT R14, R2, 0x1, RZ, 0xc0, !PT ;  /* 0x00000001020e7812 */ /* 0x000fe200078ec0ff */
[-C--:B------:R-:W-:Y:S01]  /*8eb0*/  FFMA R16, R34, R20.reuse, R21 ;  /* 0x0000001422107223 */ /* 0x080fe20000000015 */
[----:B------:R-:W-:Y:S01]  /*8ec0*/  LOP3.LUT P1, RZ, R2, 0x2, RZ, 0xc0, !PT ;  /* 0x0000000202ff7812 */ /* 0x000fe2000782c0ff */
[----:B------:R-:W-:Y:S01]  /*8ed0*/  FFMA R4, R3, R41, -0.0013887860113754868507 ;  /* 0xbab607ed03047423 */ /* 0x000fe20000000029 */
[----:B------:R-:W-:Y:S01]  /*8ee0*/  ISETP.NE.U32.AND P0, PT, R14, 0x1, PT ;  /* 0x000000010e00780c */ /* 0x000fe20003f05070 */
[----:B------:R-:W-:Y:S01]  /*8ef0*/  FFMA R43, R32, R20, R13 ;  /* 0x00000014202b7223 */ /* 0x000fe2000000000d */
[----:B------:R-:W-:Y:S02]  /*8f00*/  BSSY.RECONVERGENT B0, `(.L_x_102) ;  /* 0x0000051000007945 */ /* 0x000fe40003800200 */
[----:B------:R-:W-:-:S02]  /*8f10*/  FSEL R4, R4, -0.00019574658654164522886, !P0 ;  /* 0xb94d415304047808 */ /* 0x000fc40004000000 */
[----:B------:R-:W-:Y:S02]  /*8f20*/  FSEL R14, R40, 0.041666727513074874878, P0 ;  /* 0x3d2aaabb280e7808 */ /* 0x000fe40000000000 */
[----:B------:R-:W-:Y:S02]  /*8f30*/  FSEL R2, -R42, -0.4999999701976776123, P0 ;  /* 0xbeffffff2a027808 */ /* 0x000fe40000000100 */
[----:B------:R-:W-:Y:S01]  /*8f40*/  FSEL R0, R0, 1, P0 ;  /* 0x3f80000000007808 */ /* 0x000fe20000000000 */
[----:B------:R-:W-:Y:S01]  /*8f50*/  FFMA R4, R3, R4, R14 ;  /* 0x0000000403047223 */ /* 0x000fe2000000000e */
[----:B------:R-:W-:Y:S01]  /*8f60*/  FMUL R14, R16, R16 ;  /* 0x00000010100e7220 */ /* 0x000fe20000400000 */
[----:B------:R-:W-:Y:S02]  /*8f70*/  FSETP.GE.AND P0, PT, |R35|, 105615, PT ;  /* 0x47ce47802300780b */ /* 0x000fe40003f06200 */
[----:B------:R-:W-:Y:S01]  /*8f80*/  FFMA R2, R3, R4, R2 ;  /* 0x0000000403027223 */ /* 0x000fe20000000002 */
[-C--:B------:R-:W-:Y:S01]  /*8f90*/  FFMA R17, R43, R43.reuse, R14 ;  /* 0x0000002b2b117223 */ /* 0x080fe2000000000e */
[-C--:B------:R-:W-:Y:S01]  /*8fa0*/  FMUL R4, R11, R43.reuse ;  /* 0x0000002b0b047220 */ /* 0x080fe20000400000 */
[----:B------:R-:W-:Y:S01]  /*8fb0*/  FFMA R3, R3, R0, RZ ;  /* 0x0000000003037223 */ /* 0x000fe200000000ff */
[----:B------:R-:W-:Y:S01]  /*8fc0*/  FMUL R14, R12, R43 ;  /* 0x0000002b0c0e7220 */ /* 0x000fe20000400000 */
[----:B0-----:R-:W-:Y:S01]  /*8fd0*/  FFMA R16, -R17, R37, R36 ;  /* 0x0000002511107223 */ /* 0x001fe20000000124 */
[-C--:B------:R-:W-:Y:S01]  /*8fe0*/  FMUL R4, R4, R43.reuse ;  /* 0x0000002b04047220 */ /* 0x080fe20000400000 */
[----:B------:R-:W-:Y:S01]  /*8ff0*/  FFMA R0, R3, R2, R0 ;  /* 0x0000000203007223 */ /* 0x000fe20000000000 */
[----:B------:R-:W-:Y:S01]  /*9000*/  FMUL R17, R14, R43 ;  /* 0x0000002b0e117220 */ /* 0x000fe20000400000 */
[-C--:B------:R-:W-:Y:S01]  /*9010*/  FMUL R16, R16, R15.reuse ;  /* 0x0000000f10107220 */ /* 0x080fe20000400000 */
[----:B------:R-:W-:Y:S01]  /*9020*/  FMUL R3, R4, R15 ;  /* 0x0000000f04037220 */ /* 0x000fe20000400000 */
[----:B------:R-:W-:Y:S01]  /*9030*/  @P1 FADD R0, RZ, -R0 ;  /* 0x80000000ff001221 */ /* 0x000fe20000000000 */
[----:B------:R-:W-:-:S02]  /*9040*/  IMAD.MOV.U32 R2, RZ, RZ, R39 ;  /* 0x000000ffff027224 */ /* 0x000fc400078e0027 */
[----:B------:R-:W-:Y:S01]  /*9050*/  FFMA R16, R17, R18, R16 ;  /* 0x0000001211107223 */ /* 0x000fe20000000010 */
[----:B------:R-:W-:Y:S01]  /*9060*/  FMUL R3, R0, R3 ;  /* 0x0000000300037220 */ /* 0x000fe20000400000 */
[----:B------:R-:W-:-:S03]  /*9070*/  MOV R0, R38 ;  /* 0x0000002600007202 */ /* 0x000fc60000000f00 */
[----:B------:R-:W-:Y:S01]  /*9080*/  FFMA R24, R24, R16, -R3 ;  /* 0x0000001018187223 */ /* 0x000fe20000000803 */
        /* <DEDUP_REMOVED lines=11> */
.L_x_105:
        /* <DEDUP_REMOVED lines=14> */
.L_x_104:
        /* <DEDUP_REMOVED lines=31> */
.L_x_103:
[----:B------:R-:W-:Y:S05]  /*9410*/  BSYNC.RECONVERGENT B0 ;  /* 0x0000000000007941 */ /* 0x000fea0003800200 */
.L_x_102:
[----:B------:R-:W-:Y:S01]  /*9420*/  FMUL R3, R0, R0 ;  /* 0x0000000000037220 */ /* 0x000fe20000400000 */
[----:B------:R-:W-:Y:S01]  /*9430*/  LOP3.LUT R16, R2, 0x1, RZ, 0xc0, !PT ;  /* 0x0000000102107812 */ /* 0x000fe200078ec0ff */
[-C--:B------:R-:W-:Y:S01]  /*9440*/  FFMA R14, R34, R20.reuse, R21 ;  /* 0x00000014220e7223 */ /* 0x080fe20000000015 */
[----:B------:R-:W-:Y:S01]  /*9450*/  FFMA R17, R32, R20, R13 ;  /* 0x0000001420117223 */ /* 0x000fe2000000000d */
[----:B------:R-:W-:Y:S01]  /*9460*/  FFMA R4, R3, R41, -0.0013887860113754868507 ;  /* 0xbab607ed03047423 */ /* 0x000fe20000000029 */
[----:B------:R-:W-:Y:S01]  /*9470*/  ISETP.NE.U32.AND P0, PT, R16, 0x1, PT ;  /* 0x000000011000780c */ /* 0x000fe20003f05070 */
[----:B------:R-:W-:Y:S01]  /*9480*/  FMUL R16, R14, R14 ;  /* 0x0000000e0e107220 */ /* 0x000fe20000400000 */
[----:B------:R-:W-:Y:S01]  /*9490*/  LOP3.LUT P1, RZ, R2, 0x2, RZ, 0xc0, !PT ;  /* 0x0000000202ff7812 */ /* 0x000fe2000782c0ff */
[----:B------:R-:W-:Y:S01]  /*94a0*/  BSSY.RECONVERGENT B0, `(.L_x_106) ;  /* 0x000004a000007945 */ /* 0x000fe20003800200 */
[----:B------:R-:W-:Y:S01]  /*94b0*/  FSEL R4, R4, -0.00019574658654164522886, !P0 ;  /* 0xb94d415304047808 */ /* 0x000fe20004000000 */
[----:B------:R-:W-:Y:S01]  /*94c0*/  FFMA R43, R17, R17, R16 ;  /* 0x00000011112b7223 */ /* 0x000fe20000000010 */
[----:B------:R-:W-:-:S02]  /*94d0*/  FSEL R14, R40, 0.041666727513074874878, P0 ;  /* 0x3d2aaabb280e7808 */ /* 0x000fc40000000000 */
[----:B------:R-:W-:Y:S01]  /*94e0*/  FSEL R2, -R42, -0.4999999701976776123, P0 ;  /* 0xbeffffff2a027808 */ /* 0x000fe20000000100 */
[----:B------:R-:W-:Y:S01]  /*94f0*/  FFMA R36, -R43, R37, R36 ;  /* 0x000000252b247223 */ /* 0x000fe20000000124 */
[----:B------:R-:W-:Y:S01]  /*9500*/  FSEL R0, R0, 1, P0 ;  /* 0x3f80000000007808 */ /* 0x000fe20000000000 */
[----:B------:R-:W-:Y:S01]  /*9510*/  FFMA R4, R3, R4, R14 ;  /* 0x0000000403047223 */ /* 0x000fe2000000000e */
[----:B------:R-:W-:Y:S01]  /*9520*/  FSETP.GE.AND P0, PT, |R35|, 105615, PT ;  /* 0x47ce47802300780b */ /* 0x000fe20003f06200 */
[----:B------:R-:W-:Y:S01]  /*9530*/  FMUL R14, R12, R17 ;  /* 0x000000110c0e7220 */ /* 0x000fe20000400000 */
[----:B------:R-:W-:Y:S01]  /*9540*/  FMUL R36, R36, R15 ;  /* 0x0000000f24247220 */ /* 0x000fe20000400000 */
[C---:B------:R-:W-:Y:S01]  /*9550*/  FFMA R2, R3.reuse, R4, R2 ;  /* 0x0000000403027223 */ /* 0x040fe20000000002 */
[----:B------:R-:W-:Y:S01]  /*9560*/  FFMA R3, R3, R0, RZ ;  /* 0x0000000003037223 */ /* 0x000fe200000000ff */
[----:B------:R-:W-:-:S03]  /*9570*/  FMUL R17, R14, R17 ;  /* 0x000000110e117220 */ /* 0x000fc60000400000 */
[----:B------:R-:W-:Y:S01]  /*9580*/  FFMA R0, R3, R2, R0 ;  /* 0x0000000203007223 */ /* 0x000fe20000000000 */
[----:B------:R-:W-:-:S03]  /*9590*/  FFMA R17, R17, R18, R36 ;  /* 0x0000001211117223 */ /* 0x000fc60000000024 */
        /* <DEDUP_REMOVED lines=13> */
.L_x_109:
        /* <DEDUP_REMOVED lines=14> */
.L_x_108:
        /* <DEDUP_REMOVED lines=31> */
.L_x_107:
[----:B------:R-:W-:Y:S05]  /*9940*/  BSYNC.RECONVERGENT B0 ;  /* 0x0000000000007941 */ /* 0x000fea0003800200 */
.L_x_106:
[----:B------:R-:W-:Y:S01]  /*9950*/  FMUL R0, R38, R38 ;  /* 0x0000002626007220 */ /* 0x000fe20000400000 */
[C---:B------:R-:W-:Y:S01]  /*9960*/  LOP3.LUT R2, R39.reuse, 0x1, RZ, 0xc0, !PT ;  /* 0x0000000127027812 */ /* 0x040fe200078ec0ff */
[----:B------:R-:W-:Y:S01]  /*9970*/  FFMA R35, R32, R20, R13 ;  /* 0x0000001420237223 */ /* 0x000fe2000000000d */
[----:B------:R-:W-:Y:S02]  /*9980*/  VIADD R39, R39, 0x1 ;  /* 0x0000000127277836 */ /* 0x000fe40000000000 */
[----:B------:R-:W-:Y:S01]  /*9990*/  FFMA R41, R0, R41, -0.0013887860113754868507 ;  /* 0xbab607ed00297423 */ /* 0x000fe20000000029 */
[----:B------:R-:W-:Y:S01]  /*99a0*/  ISETP.NE.U32.AND P0, PT, R2, 0x1, PT ;  /* 0x000000010200780c */ /* 0x000fe20003f05070 */
[----:B------:R-:W0:Y:S01]  /*99b0*/  MUFU.RCP R4, R35 ;  /* 0x0000002300047308 */ /* 0x000e220000001000 */
[----:B------:R-:W1:Y:S01]  /*99c0*/  LDCU UR4, c[0x0][0x388] ;  /* 0x00007100ff0477ac */ /* 0x000e620008000800 */
[----:B------:R-:W-:Y:S01]  /*99d0*/  LOP3.LUT P1, RZ, R39, 0x2, RZ, 0xc0, !PT ;  /* 0x0000000227ff7812 */ /* 0x000fe2000782c0ff */
[----:B------:R-:W-:Y:S01]  /*99e0*/  FMUL R2, R11, R35 ;  /* 0x000000230b027220 */ /* 0x000fe20000400000 */
[----:B------:R-:W-:Y:S01]  /*99f0*/  FSEL R3, R40, 0.041666727513074874878, !P0 ;  /* 0x3d2aaabb28037808 */ /* 0x000fe20004000000 */
[----:B------:R-:W-:Y:S01]  /*9a00*/  BSSY.RECONVERGENT B3, `(.L_x_110) ;  /* 0x000001a000037945 */ /* 0x000fe20003800200 */
[----:B------:R-:W-:Y:S01]  /*9a10*/  FSEL R41, R41, -0.00019574658654164522886, P0 ;  /* 0xb94d415329297808 */ /* 0x000fe20000000000 */
[----:B------:R-:W-:Y:S01]  /*9a20*/  FMUL R2, R35, R2 ;  /* 0x0000000223027220 */ /* 0x000fe20000400000 */
[----:B------:R-:W-:-:S03]  /*9a30*/  FSEL R42, -R42, -0.4999999701976776123, !P0 ;  /* 0xbeffffff2a2a7808 */ /* 0x000fc60004000100 */
[----:B------:R-:W-:Y:S01]  /*9a40*/  FFMA R41, R0, R41, R3 ;  /* 0x0000002900297223 */ /* 0x000fe20000000003 */
[----:B------:R-:W-:Y:S01]  /*9a50*/  FSEL R3, R38, 1, !P0 ;  /* 0x3f80000026037808 */ /* 0x000fe20004000000 */
[----:B------:R-:W2:Y:S02]  /*9a60*/  FCHK P0, R24, R35 ;  /* 0x0000002318007302 */ /* 0x000ea40000000000 */
[C---:B------:R-:W-:Y:S02]  /*9a70*/  FFMA R41, R0.reuse, R41, R42 ;  /* 0x0000002900297223 */ /* 0x040fe4000000002a */
[----:B------:R-:W-:Y:S01]  /*9a80*/  FFMA R0, R0, R3, RZ ;  /* 0x0000000300007223 */ /* 0x000fe200000000ff */
[----:B0-----:R-:W-:-:S03]  /*9a90*/  FFMA R17, -R35, R4, 1 ;  /* 0x3f80000023117423 */ /* 0x001fc60000000104 */
[----:B------:R-:W-:Y:S01]  /*9aa0*/  FFMA R0, R0, R41, R3 ;  /* 0x0000002900007223 */ /* 0x000fe20000000003 */
[----:B------:R-:W-:Y:S01]  /*9ab0*/  FFMA R17, R4, R17, R4 ;  /* 0x0000001104117223 */ /* 0x000fe20000000004 */
[----:B------:R-:W-:Y:S02]  /*9ac0*/  FMUL R3, R2, R15 ;  /* 0x0000000f02037220 */ /* 0x000fe40000400000 */
[----:B------:R-:W-:Y:S01]  /*9ad0*/  @P1 FADD R0, RZ, -R0 ;  /* 0x80000000ff001221 */ /* 0x000fe20000000000 */
[----:B------:R-:W-:-:S03]  /*9ae0*/  FFMA R4, R24, R17, RZ ;  /* 0x0000001118047223 */ /* 0x000fc600000000ff */
[----:B------:R-:W-:Y:S01]  /*9af0*/  FFMA R2, R0, R3, R43 ;  /* 0x0000000300027223 */ /* 0x000fe2000000002b */
[----:B------:R-:W-:-:S03]  /*9b00*/  FFMA R14, -R35, R4, R24 ;  /* 0x00000004230e7223 */ /* 0x000fc60000000118 */
[----:B-1----:R-:W-:Y:S01]  /*9b10*/  FADD R2, R2, -UR4 ;  /* 0x8000000402027e21 */ /* 0x002fe20008000000 */
[----:B------:R-:W-:Y:S01]  /*9b20*/  FFMA R4, R17, R14, R4 ;  /* 0x0000000e11047223 */ /* 0x000fe20000000004 */
[----:B------:R-:W-:Y:S01]  /*9b30*/  FSET.BF.GT.AND R14, R35, RZ, PT ;  /* 0x000000ff230e720a */ /* 0x000fe20003804000 */
[----:B--2---:R-:W-:Y:S06]  /*9b40*/  @!P0 BRA `(.L_x_111) ;  /* 0x0000000000148947 */ /* 0x004fec0003800000 */
[----:B------:R-:W-:Y:S01]  /*9b50*/  MOV R0, R24 ;  /* 0x0000001800007202 */ /* 0x000fe20000000f00 */
[----:B------:R-:W-:Y:S01]  /*9b60*/  IMAD.MOV.U32 R3, RZ, RZ, R35 ;  /* 0x000000ffff037224 */ /* 0x000fe200078e0023 */
[----:B------:R-:W-:-:S07]  /*9b70*/  MOV R16, 0x9b90 ;  /* 0x00009b9000107802 */ /* 0x000fce0000000f00 */
[----:B------:R-:W-:Y:S05]  /*9b80*/  CALL.REL.NOINC `($__internal_1_$__cuda_sm3x_div_rn_noftz_f32_slowpath) ;  /* 0x0000007c00607944 */ /* 0x000fea0003c00000 */
[----:B------:R-:W-:-:S07]  /*9b90*/  MOV R4, R0 ;  /* 0x0000000000047202 */ /* 0x000fce0000000f00 */
.L_x_111:
[----:B------:R-:W-:Y:S05]  /*9ba0*/  BSYNC.RECONVERGENT B3 ;  /* 0x0000000000037941 */ /* 0x000fea0003800200 */
.L_x_110:
        /* <DEDUP_REMOVED lines=13> */
.L_x_113:
[----:B------:R-:W-:Y:S05]  /*9c80*/  BSYNC.RECONVERGENT B3 ;  /* 0x0000000000037941 */ /* 0x000fea0003800200 */
.L_x_112:
[----:B------:R-:W-:Y:S02]  /*9c90*/  VIADD R23, R23, 0x1 ;  /* 0x0000000117177836 */ /* 0x000fe40000000000 */
[----:B------:R-:W-:Y:S01]  /*9ca0*/  FFMA R27, R27, 2, R26 ;  /* 0x400000001b1b7823 */ /* 0x000fe2000000001a */
[----:B------:R-:W-:Y:S01]  /*9cb0*/  FFMA R29, R29, 2, R28 ;  /* 0x400000001d1d7823 */ /* 0x000fe2000000001c */
[----:B------:R-:W-:Y:S01]  /*9cc0*/  FFMA R30, R30, 2, R25 ;  /* 0x400000001e1e7823 */ /* 0x000fe20000000019 */
[----:B------:R-:W-:Y:S01]  /*9cd0*/  ISETP.NE.AND P0, PT, R23, 0x64, PT ;  /* 0x000000641700780c */ /* 0x000fe20003f05270 */
[----:B------:R-:W-:Y:S01]  /*9ce0*/  FFMA R27, R32, 2, R27 ;  /* 0x40000000201b7823 */ /* 0x000fe2000000001b */
[----:B------:R-:W-:Y:S01]  /*9cf0*/  FFMA R29, R34, 2, R29 ;  /* 0x40000000221d7823 */ /* 0x000fe2000000001d */
[----:B------:R-:W-:Y:S02]  /*9d00*/  FFMA R30, R31, 2, R30 ;  /* 0x400000001f1e7823 */ /* 0x000fe4000000001e */
[C---:B------:R-:W-:Y:S01]  /*9d10*/  FFMA R4, R14.reuse, R4, R27 ;  /* 0x000000040e047223 */ /* 0x040fe2000000001b */
[C---:B------:R-:W-:Y:S01]  /*9d20*/  FFMA R0, R14.reuse, R0, R29 ;  /* 0x000000000e007223 */ /* 0x040fe2000000001d */
[----:B------:R-:W-:-:S02]  /*9d30*/  FFMA R30, R14, R33, R30 ;  /* 0x000000210e1e7223 */ /* 0x000fc4000000001e */
[-C--:B------:R-:W-:Y:S01]  /*9d40*/  FFMA R13, R4, R22.reuse, R13 ;  /* 0x00000016040d7223 */ /* 0x080fe2000000000d */
[-C--:B------:R-:W-:Y:S01]  /*9d50*/  FFMA R21, R0, R22.reuse, R21 ;  /* 0x0000001600157223 */ /* 0x080fe20000000015 */
[----:B------:R-:W-:Y:S02]  /*9d60*/  FFMA R19, R30, R22, R19 ;  /* 0x000000161e137223 */ /* 0x000fe40000000013 */
[----:B------:R-:W-:Y:S05]  /*9d70*/  @P0 BRA `(.L_x_114) ;  /* 0xffffff9800f00947 */ /* 0x000fea000383ffff */
[----:B------:R-:W-:Y:S05]  /*9d80*/  BSYNC.RECONVERGENT B2 ;  /* 0x0000000000027941 */ /* 0x000fea0003800200 */
.L_x_25:
[----:B------:R-:W0:Y:S01]  /*9d90*/  LDC R13, c[0x0][0x388] ;  /* 0x0000e200ff0d7b82 */ /* 0x000e220000000800 */
[----:B------:R-:W1:Y:S01]  /*9da0*/  LDCU UR4, c[0x0][0x388] ;  /* 0x00007100ff0477ac */ /* 0x000e620008000800 */
[----:B------:R-:W-:Y:S01]  /*9db0*/  FMNMX R15, RZ, R19, !PT ;  /* 0x00000013ff0f7209 */ /* 0x000fe20007800000 */
[----:B------:R-:W-:Y:S01]  /*9dc0*/  HFMA2 R23, -RZ, RZ, 0, 0 ;  /* 0x00000000ff177431 */ /* 0x000fe200000001ff */
[----:B------:R-:W-:Y:S03]  /*9dd0*/  BSSY.RECONVERGENT B2, `(.L_x_115) ;  /* 0x000074b000027945 */ /* 0x000fe60003800200 */
[----:B------:R-:W-:Y:S01]  /*9de0*/  FADD R15, R15, -0.89999997615814208984 ;  /* 0xbf6666660f0f7421 */ /* 0x000fe20000000000 */
[----:B-1----:R-:W-:Y:S02]  /*9df0*/  IMAD.U32 R18, RZ, RZ, UR4 ;  /* 0x00000004ff127e24 */ /* 0x002fe4000f8e00ff */
[----:B0-----:R-:W-:-:S07]  /*9e00*/  FMUL R13, R13, 20 ;  /* 0x41a000000d0d7820 */ /* 0x001fce0000400000 */
.L_x_227:
[----:B------:R-:W0:Y:S01]  /*9e10*/  MUFU.RCP R0, R5 ;  /* 0x0000000500007308 */ /* 0x000e220000001000 */
[--C-:B------:R-:W-:Y:S01]  /*9e20*/  FADD R3, R13, -R18.reuse ;  /* 0x800000120d037221 */ /* 0x100fe20000000000 */
[----:B------:R-:W-:Y:S03]  /*9e30*/  BSSY.RECONVERGENT B3, `(.L_x_116) ;  /* 0x000000e000037945 */ /* 0x000fe60003800200 */
[----:B------:R-:W-:-:S04]  /*9e40*/  FFMA R4, R3, 0.5, R18 ;  /* 0x3f00000003047823 */ /* 0x000fc80000000012 */
[----:B------:R-:W-:-:S04]  /*9e50*/  FADD R14, R4, R4 ;  /* 0x00000004040e7221 */ /* 0x000fc80000000000 */
        /* <DEDUP_REMOVED lines=11> */
.L_x_117:
[----:B------:R-:W-:Y:S05]  /*9f10*/  BSYNC.RECONVERGENT B3 ;  /* 0x0000000000037941 */ /* 0x000fea0003800200 */
.L_x_116:
[----:B------:R-:W-:Y:S01]  /*9f20*/  IADD3 R2, PT, PT, R0, -0xd000000, RZ ;  /* 0xf300000000027810 */ /* 0x000fe20007ffe0ff */
[----:B------:R0:W1:Y:S01]  /*9f30*/  MUFU.RSQ R3, R0 ;  /* 0x0000000000037308 */ /* 0x0000620000001400 */
[----:B------:R-:W-:Y:S02]  /*9f40*/  BSSY.RECONVERGENT B0, `(.L_x_118) ;  /* 0x000000a000007945 */ /* 0x000fe40003800200 */
[----:B------:R-:W-:-:S13]  /*9f50*/  ISETP.GT.U32.AND P0, PT, R2, 0x727fffff, PT ;  /* 0x727fffff0200780c */ /* 0x000fda0003f04070 */
[----:B0-----:R-:W-:Y:S05]  /*9f60*/  @!P0 BRA `(.L_x_119) ;  /* 0x00000000000c8947 */ /* 0x001fea0003800000 */
[----:B------:R-:W-:-:S07]  /*9f70*/  MOV R20, 0x9f90 ;  /* 0x00009f9000147802 */ /* 0x000fce0000000f00 */
[----:B-1----:R-:W-:Y:S05]  /*9f80*/  CALL.REL.NOINC `($__internal_0_$__cuda_sm20_sqrt_rn_f32_slowpath) ;  /* 0x0000007800047944 */ /* 0x002fea0003c00000 */
[----:B------:R-:W-:Y:S05]  /*9f90*/  BRA `(.L_x_120) ;  /* 0x0000000000107947 */ /* 0x000fea0003800000 */
.L_x_119:
[C---:B-1----:R-:W-:Y:S01]  /*9fa0*/  FMUL.FTZ R19, R3.reuse, R0 ;  /* 0x0000000003137220 */ /* 0x042fe20000410000 */
[----:B------:R-:W-:-:S03]  /*9fb0*/  FMUL.FTZ R2, R3, 0.5 ;  /* 0x3f00000003027820 */ /* 0x000fc60000410000 */
[----:B------:R-:W-:-:S04]  /*9fc0*/  FFMA R0, -R19, R19, R0 ;  /* 0x0000001313007223 */ /* 0x000fc80000000100 */
[----:B------:R-:W-:-:S07]  /*9fd0*/  FFMA R19, R0, R2, R19 ;  /* 0x0000000200137223 */ /* 0x000fce0000000013 */
.L_x_120:
[----:B------:R-:W-:Y:S05]  /*9fe0*/  BSYNC.RECONVERGENT B0 ;  /* 0x0000000000007941 */ /* 0x000fea0003800200 */
.L_x_118:
[----:B------:R-:W0:Y:S01]  /*9ff0*/  LDCU UR4, c[0x0][0x388] ;  /* 0x00007100ff0477ac */ /* 0x000e220008000800 */
[----:B------:R-:W1:Y:S01]  /*a000*/  MUFU.RCP R3, R4 ;  /* 0x0000000400037308 */ /* 0x000e620000001000 */
[----:B------:R-:W-:Y:S01]  /*a010*/  BSSY.RECONVERGENT B3, `(.L_x_121) ;  /* 0x0000010000037945 */ /* 0x000fe20003800200 */
[----:B------:R-:W-:Y:S01]  /*a020*/  FMUL R25, R8, R19 ;  /* 0x0000001308197220 */ /* 0x000fe20000400000 */
[----:B0-----:R-:W-:Y:S02]  /*a030*/  IMAD.U32 R17, RZ, RZ, UR4 ;  /* 0x00000004ff117e24 */ /* 0x001fe4000f8e00ff */
[----:B-1----:R-:W-:-:S03]  /*a040*/  FFMA R0, -R4, R3, 1 ;  /* 0x3f80000004007423 */ /* 0x002fc60000000103 */
[----:B------:R-:W0:Y:S01]  /*a050*/  FCHK P0, R17, R4 ;  /* 0x0000000411007302 */ /* 0x000e220000000000 */
[----:B------:R-:W-:-:S04]  /*a060*/  FFMA R0, R3, R0, R3 ;  /* 0x0000000003007223 */ /* 0x000fc80000000003 */
[----:B------:R-:W-:-:S04]  /*a070*/  FFMA R3, R0, UR4, RZ ;  /* 0x0000000400037c23 */ /* 0x000fc800080000ff */
[----:B------:R-:W-:-:S04]  /*a080*/  FFMA R20, -R4, R3, UR4 ;  /* 0x0000000404147e23 */ /* 0x000fc80008000103 */
[----:B------:R-:W-:Y:S01]  /*a090*/  FFMA R20, R0, R20, R3 ;  /* 0x0000001400147223 */ /* 0x000fe20000000003 */
[----:B0-----:R-:W-:Y:S06]  /*a0a0*/  @!P0 BRA `(.L_x_122) ;  /* 0x0000000000188947 */ /* 0x001fec0003800000 */
[----:B------:R-:W0:Y:S01]  /*a0b0*/  LDCU UR4, c[0x0][0x388] ;  /* 0x00007100ff0477ac */ /* 0x000e220008000800 */
[----:B------:R-:W-:Y:S02]  /*a0c0*/  MOV R3, R4 ;  /* 0x0000000400037202 */ /* 0x000fe40000000f00 */
[----:B------:R-:W-:Y:S01]  /*a0d0*/  MOV R16, 0xa100 ;  /* 0x0000a10000107802 */ /* 0x000fe20000000f00 */
[----:B0-----:R-:W-:-:S07]  /*a0e0*/  IMAD.U32 R0, RZ, RZ, UR4 ;  /* 0x00000004ff007e24 */ /* 0x001fce000f8e00ff */
[----:B------:R-:W-:Y:S05]  /*a0f0*/  CALL.REL.NOINC `($__internal_1_$__cuda_sm3x_div_rn_noftz_f32_slowpath) ;  /* 0x0000007800047944 */ /* 0x000fea0003c00000 */
[----:B------:R-:W-:-:S07]  /*a100*/  MOV R20, R0 ;  /* 0x0000000000147202 */ /* 0x000fce0000000f00 */
.L_x_122:
[----:B------:R-:W-:Y:S05]  /*a110*/  BSYNC.RECONVERGENT B3 ;  /* 0x0000000000037941 */ /* 0x000fea0003800200 */
.L_x_121:
[-C--:B------:R-:W-:Y:S01]  /*a120*/  FMUL R22, R10, R20.reuse ;  /* 0x000000140a167220 */ /* 0x080fe20000400000 */
[----:B------:R-:W0:Y:S01]  /*a130*/  LDC R21, c[0x0][0x390] ;  /* 0x0000e400ff157b82 */ /* 0x000e220000000800 */
[----:B------:R-:W-:Y:S01]  /*a140*/  UMOV UR5, 0x3f000000 ;  /* 0x3f00000000057882 */ /* 0x000fe20000000000 */
[----:B------:R-:W0:Y:S01]  /*a150*/  LDCU UR4, c[0x0][0x398] ;  /* 0x00007300ff0477ac */ /* 0x000e220008000800 */
[----:B------:R-:W1:Y:S01]  /*a160*/  MUFU.RCP R0, R22 ;  /* 0x0000001600007308 */ /* 0x000e620000001000 */
[----:B------:R-:W-:Y:S01]  /*a170*/  IMAD.U32 R27, RZ, RZ, UR5 ;  /* 0x00000005ff1b7e24 */ /* 0x000fe2000f8e00ff */
[----:B------:R-:W-:Y:S01]  /*a180*/  BSSY.RECONVERGENT B3, `(.L_x_123) ;  /* 0x0000010000037945 */ /* 0x000fe20003800200 */
[----:B------:R-:W-:-:S05]  /*a190*/  FMUL R26, R9, R20 ;  /* 0x00000014091a7220 */ /* 0x000fca0000400000 */
[----:B------:R-:W2:Y:S01]  /*a1a0*/  FCHK P0, -R27, R22 ;  /* 0x000000161b007302 */ /* 0x000ea20000000100 */
[----:B-1----:R-:W-:-:S04]  /*a1b0*/  FFMA R3, -R22, R0, 1 ;  /* 0x3f80000016037423 */ /* 0x002fc80000000100 */
[----:B------:R-:W-:Y:S01]  /*a1c0*/  FFMA R0, R0, R3, R0 ;  /* 0x0000000300007223 */ /* 0x000fe20000000000 */
[----:B0-----:R-:W-:-:S03]  /*a1d0*/  FFMA R3, -R4, UR4, R21 ;  /* 0x0000000404037c23 */ /* 0x001fc60008000115 */
[----:B------:R-:W-:-:S04]  /*a1e0*/  FFMA R17, R0, -0.5, RZ ;  /* 0xbf00000000117823 */ /* 0x000fc800000000ff */
[----:B------:R-:W-:-:S04]  /*a1f0*/  FFMA R2, -R22, R17, -0.5 ;  /* 0xbf00000016027423 */ /* 0x000fc80000000111 */
[----:B------:R-:W-:Y:S01]  /*a200*/  FFMA R14, R0, R2, R17 ;  /* 0x00000002000e7223 */ /* 0x000fe20000000011 */
[----:B------:R-:W-:Y:S01]  /*a210*/  FMUL R2, R3, R20 ;  /* 0x0000001403027220 */ /* 0x000fe20000400000 */
[----:B--2---:R-:W-:Y:S06]  /*a220*/  @!P0 BRA `(.L_x_124) ;  /* 0x0000000000148947 */ /* 0x004fec0003800000 */
[----:B------:R-:W-:Y:S02]  /*a230*/  HFMA2 R0, -RZ, RZ, -1.75, 0 ;  /* 0xbf000000ff007431 */ /* 0x000fe400000001ff */
[----:B------:R-:W-:Y:S01]  /*a240*/  IMAD.MOV.U32 R3, RZ, RZ, R22 ;  /* 0x000000ffff037224 */ /* 0x000fe200078e0016 */
[----:B------:R-:W-:-:S07]  /*a250*/  MOV R16, 0xa270 ;  /* 0x0000a27000107802 */ /* 0x000fce0000000f00 */
[----:B------:R-:W-:Y:S05]  /*a260*/  CALL.REL.NOINC `($__internal_1_$__cuda_sm3x_div_rn_noftz_f32_slowpath) ;  /* 0x0000007400a87944 */ /* 0x000fea0003c00000 */
[----:B------:R-:W-:-:S07]  /*a270*/  MOV R14, R0 ;  /* 0x00000000000e7202 */ /* 0x000fce0000000f00 */
.L_x_124:
[----:B------:R-:W-:Y:S05]  /*a280*/  BSYNC.RECONVERGENT B3 ;  /* 0x0000000000037941 */ /* 0x000fea0003800200 */
.L_x_123:
        /* <DEDUP_REMOVED lines=15> */
.L_x_126:
[----:B------:R-:W-:Y:S05]  /*a380*/  BSYNC.RECONVERGENT B3 ;  /* 0x0000000000037941 */ /* 0x000fea0003800200 */
.L_x_125:
[----:B------:R-:W-:Y:S02]  /*a390*/  IMAD.MOV.U32 R24, RZ, RZ, R0 ;  /* 0x000000ffff187224 */ /* 0x000fe400078e0000 */
[----:B------:R-:W-:Y:S01]  /*a3a0*/  HFMA2 R17, -RZ, RZ, 1.5048828125, 33.21875 ;  /* 0x3e055027ff117431 */ /* 0x000fe200000001ff */
[----:B------:R-:W0:Y:S01]  /*a3b0*/  MUFU.RCP R21, R26 ;  /* 0x0000001a00157308 */ /* 0x000e220000001000 */
[----:B------:R-:W-:Y:S01]  /*a3c0*/  UMOV UR4, 0x3f000000 ;  /* 0x3f00000000047882 */ /* 0x000fe20000000000 */
[----:B------:R-:W-:Y:S01]  /*a3d0*/  BSSY.RECONVERGENT B3, `(.L_x_127) ;  /* 0x0000027000037945 */ /* 0x000fe20003800200 */
[----:B------:R-:W-:Y:S01]  /*a3e0*/  FSETP.GEU.AND P0, PT, R24, 1.175494350822287508e-38, PT ;  /* 0x008000001800780b */ /* 0x000fe20003f0e000 */
[----:B------:R-:W-:-:S04]  /*a3f0*/  IMAD.U32 R29, RZ, RZ, UR4 ;  /* 0x00000004ff1d7e24 */ /* 0x000fc8000f8e00ff */
[----:B------:R-:W1:Y:S08]  /*a400*/  FCHK P1, -R29, R26 ;  /* 0x0000001a1d007302 */ /* 0x000e700000020100 */
[----:B------:R-:W-:Y:S01]  /*a410*/  @!P0 FMUL R24, R24, 8388608 ;  /* 0x4b00000018188820 */ /* 0x000fe20000400000 */
[----:B0-----:R-:W-:-:S04]  /*a420*/  FFMA R22, -R26, R21, 1 ;  /* 0x3f8000001a167423 */ /* 0x001fc80000000115 */
[C---:B------:R-:W-:Y:S02]  /*a430*/  IADD3 R0, PT, PT, R24.reuse, -0x3f2aaaab, RZ ;  /* 0xc0d5555518007810 */ /* 0x040fe40007ffe0ff */
[----:B------:R-:W-:Y:S02]  /*a440*/  FSETP.NEU.AND P2, PT, R24, RZ, PT ;  /* 0x000000ff1800720b */ /* 0x000fe40003f4d000 */
[----:B------:R-:W-:-:S05]  /*a450*/  LOP3.LUT R3, R0, 0xff800000, RZ, 0xc0, !PT ;  /* 0xff80000000037812 */ /* 0x000fca00078ec0ff */
[----:B------:R-:W-:Y:S01]  /*a460*/  IMAD.IADD R0, R24, 0x1, -R3 ;  /* 0x0000000118007824 */ /* 0x000fe200078e0a03 */
[----:B------:R-:W-:-:S03]  /*a470*/  I2FP.F32.S32 R3, R3 ;  /* 0x0000000300037245 */ /* 0x000fc60000201400 */
[----:B------:R-:W-:Y:S01]  /*a480*/  FADD R16, R0, -1 ;  /* 0xbf80000000107421 */ /* 0x000fe20000000000 */
[----:B------:R-:W-:Y:S02]  /*a490*/  FSEL R0, RZ, -23, P0 ;  /* 0xc1b80000ff007808 */ /* 0x000fe40000000000 */
[----:B------:R-:W-:Y:S01]  /*a4a0*/  ISETP.GT.U32.AND P0, PT, R24, 0x7f7fffff, PT ;  /* 0x7f7fffff1800780c */ /* 0x000fe20003f04070 */
[C---:B------:R-:W-:Y:S02]  /*a4b0*/  FFMA R17, R16.reuse, -R17, 0.14084610342979431152 ;  /* 0x3e1039f610117423 */ /* 0x040fe40000000811 */
        /* <DEDUP_REMOVED lines=20> */
[----:B------:R-:W-:Y:S02]  /*a600*/  MOV R3, R26 ;  /* 0x0000001a00037202 */ /* 0x000fe40000000f00 */
[----:B------:R-:W-:-:S07]  /*a610*/  MOV R16, 0xa630 ;  /* 0x0000a63000107802 */ /* 0x000fce0000000f00 */
[----:B------:R-:W-:Y:S05]  /*a620*/  CALL.REL.NOINC `($__internal_1_$__cuda_sm3x_div_rn_noftz_f32_slowpath) ;  /* 0x0000007000b87944 */ /* 0x000fea0003c00000 */
[----:B------:R-:W-:-:S07]  /*a630*/  IMAD.MOV.U32 R21, RZ, RZ, R0 ;  /* 0x000000ffff157224 */ /* 0x000fce00078e0000 */
.L_x_128:
[----:B------:R-:W-:Y:S05]  /*a640*/  BSYNC.RECONVERGENT B3 ;  /* 0x0000000000037941 */ /* 0x000fea0003800200 */
.L_x_127:
        /* <DEDUP_REMOVED lines=13> */
[----:B------:R-:W-:Y:S02]  /*a720*/  MOV R3, R29 ;  /* 0x0000001d00037202 */ /* 0x000fe40000000f00 */
[----:B------:R-:W-:-:S07]  /*a730*/  MOV R16, 0xa750 ;  /* 0x0000a75000107802 */ /* 0x000fce0000000f00 */
[----:B------:R-:W-:Y:S05]  /*a740*/  CALL.REL.NOINC `($__internal_1_$__cuda_sm3x_div_rn_noftz_f32_slowpath) ;  /* 0x0000007000707944 */ /* 0x000fea0003c00000 */
[----:B------:R-:W-:-:S07]  /*a750*/  IMAD.MOV.U32 R2, RZ, RZ, R0 ;  /* 0x000000ffff027224 */ /* 0x000fce00078e0000 */
.L_x_130:
[----:B------:R-:W-:Y:S05]  /*a760*/  BSYNC.RECONVERGENT B3 ;  /* 0x0000000000037941 */ /* 0x000fea0003800200 */
.L_x_129:
[----:B------:R-:W-:Y:S01]  /*a770*/  MOV R25, R2 ;  /* 0x0000000200197202 */ /* 0x000fe20000000f00 */
[----:B------:R-:W-:Y:S01]  /*a780*/  IMAD.MOV.U32 R3, RZ, RZ, 0x3e055027 ;  /* 0x3e055027ff037424 */ /* 0x000fe200078e00ff */
[----:B------:R-:W-:Y:S01]  /*a790*/  BSSY.RECONVERGENT B3, `(.L_x_131) ;  /* 0x000002b000037945 */ /* 0x000fe20003800200 */
[----:B------:R-:W-:Y:S01]  /*a7a0*/  IMAD.MOV.U32 R22, RZ, RZ, 0x3c23d70a ;  /* 0x3c23d70aff167424 */ /* 0x000fe200078e00ff */
[----:B------:R-:W-:-:S13]  /*a7b0*/  FSETP.GEU.AND P0, PT, R25, 1.175494350822287508e-38, PT ;  /* 0x008000001900780b */ /* 0x000fda0003f0e000 */
[----:B------:R-:W-:-:S04]  /*a7c0*/  @!P0 FMUL R25, R25, 8388608 ;  /* 0x4b00000019198820 */ /* 0x000fc80000400000 */
[----:B------:R-:W-:-:S05]  /*a7d0*/  VIADD R0, R25, 0xc0d55555 ;  /* 0xc0d5555519007836 */ /* 0x000fca0000000000 */
[----:B------:R-:W-:-:S04]  /*a7e0*/  LOP3.LUT R2, R0, 0xff800000, RZ, 0xc0, !PT ;  /* 0xff80000000027812 */ /* 0x000fc800078ec0ff */
[----:B------:R-:W-:-:S05]  /*a7f0*/  IADD3 R0, PT, PT, R25, -R2, RZ ;  /* 0x8000000219007210 */ /* 0x000fca0007ffe0ff */
        /* <DEDUP_REMOVED lines=11> */
[----:B------:R-:W-:Y:S02]  /*a8b0*/  I2FP.F32.S32 R3, R2 ;  /* 0x0000000200037245 */ /* 0x000fe40000201400 */
[----:B------:R-:W-:Y:S01]  /*a8c0*/  MOV R2, 0x7f800000 ;  /* 0x7f80000000027802 */ /* 0x000fe20000000f00 */
[C---:B------:R-:W-:Y:S02]  /*a8d0*/  FMUL R17, R16.reuse, R17 ;  /* 0x0000001110117220 */ /* 0x040fe40000400000 */
[----:B------:R-:W-:Y:S01]  /*a8e0*/  FFMA R0, R3, 1.1920928955078125e-07, R0 ;  /* 0x3400000003007823 */ /* 0x000fe20000000000 */
[----:B------:R-:W-:Y:S01]  /*a8f0*/  FFMA R3, R27, R14, 55 ;  /* 0x425c00001b037423 */ /* 0x000fe2000000000e */
[----:B------:R-:W-:-:S04]  /*a900*/  FFMA R17, R16, R17, R16 ;  /* 0x0000001110117223 */ /* 0x000fc80000000010 */
[----:B------:R-:W-:Y:S01]  /*a910*/  FFMA R0, R0, 0.69314718246459960938, R17 ;  /* 0x3f31721800007823 */ /* 0x000fe20000000011 */
[C---:B------:R-:W-:Y:S01]  /*a920*/  @P0 FFMA R0, R25.reuse, R2, +INF ;  /* 0x7f80000019000423 */ /* 0x040fe20000000002 */
[----:B------:R-:W-:Y:S01]  /*a930*/  FSETP.NEU.AND P0, PT, R25, RZ, PT ;  /* 0x000000ff1900720b */ /* 0x000fe20003f0d000 */
[----:B------:R-:W-:-:S03]  /*a940*/  HFMA2 R17, -RZ, RZ, 3.390625, 0 ;  /* 0x42c80000ff117431 */ /* 0x000fc600000001ff */
[----:B------:R-:W-:-:S05]  /*a950*/  FSEL R0, R0, -INF , P0 ;  /* 0xff80000000007808 */ /* 0x000fca0000000000 */
[----:B------:R-:W-:Y:S01]  /*a960*/  FFMA R0, R0, R21, R3 ;  /* 0x0000001500007223 */ /* 0x000fe20000000003 */
[----:B------:R-:W-:-:S04]  /*a970*/  FFMA R17, R22, -R17, 1 ;  /* 0x3f80000016117423 */ /* 0x000fc80000000811 */
[----:B------:R-:W-:Y:S01]  /*a980*/  FMNMX R2, RZ, R0, !PT ;  /* 0x00000000ff027209 */ /* 0x000fe20007800000 */
[----:B------:R-:W-:-:S03]  /*a990*/  FFMA R22, R17, R22, 0.0099999997764825820923 ;  /* 0x3c23d70a11167423 */ /* 0x000fc60000000016 */
[----:B------:R-:W0:Y:S01]  /*a9a0*/  FCHK P0, R2, 100 ;  /* 0x42c8000002007902 */ /* 0x000e220000000000 */
[----:B------:R-:W-:-:S04]  /*a9b0*/  FFMA R3, R22, R2, RZ ;  /* 0x0000000216037223 */ /* 0x000fc800000000ff */
[----:B------:R-:W-:-:S04]  /*a9c0*/  FFMA R0, R3, -100, R2 ;  /* 0xc2c8000003007823 */ /* 0x000fc80000000002 */
[----:B------:R-:W-:Y:S01]  /*a9d0*/  FFMA R22, R22, R0, R3 ;  /* 0x0000000016167223 */ /* 0x000fe20000000003 */
[----:B0-----:R-:W-:Y:S06]  /*a9e0*/  @!P0 BRA `(.L_x_132) ;  /* 0x0000000000148947 */ /* 0x001fec0003800000 */
[----:B------:R-:W-:Y:S01]  /*a9f0*/  IMAD.MOV.U32 R0, RZ, RZ, R2 ;  /* 0x000000ffff007224 */ /* 0x000fe200078e0002 */
[----:B------:R-:W-:Y:S02]  /*aa00*/  MOV R3, 0x42c80000 ;  /* 0x42c8000000037802 */ /* 0x000fe40000000f00 */
[----:B------:R-:W-:-:S07]  /*aa10*/  MOV R16, 0xaa30 ;  /* 0x0000aa3000107802 */ /* 0x000fce0000000f00 */
[----:B------:R-:W-:Y:S05]  /*aa20*/  CALL.REL.NOINC `($__internal_1_$__cuda_sm3x_div_rn_noftz_f32_slowpath) ;  /* 0x0000006c00b87944 */ /* 0x000fea0003c00000 */
[----:B------:R-:W-:-:S07]  /*aa30*/  IMAD.MOV.U32 R22, RZ, RZ, R0 ;  /* 0x000000ffff167224 */ /* 0x000fce00078e0000 */
.L_x_132:
[----:B------:R-:W-:Y:S05]  /*aa40*/  BSYNC.RECONVERGENT B3 ;  /* 0x0000000000037941 */ /* 0x000fea0003800200 */
.L_x_131:
[----:B------:R-:W0:Y:S01]  /*aa50*/  LDC R17, c[0x0][0x388] ;  /* 0x0000e200ff117b82 */ /* 0x000e220000000800 */
[----:B------:R-:W1:Y:S01]  /*aa60*/  MUFU.RCP R21, R4 ;  /* 0x0000000400157308 */ /* 0x000e620000001000 */
[----:B------:R-:W-:Y:S01]  /*aa70*/  BSSY.RECONVERGENT B3, `(.L_x_133) ;  /* 0x000000d000037945 */ /* 0x000fe20003800200 */
[----:B-1----:R-:W-:-:S04]  /*aa80*/  FFMA R0, -R4, R21, 1 ;  /* 0x3f80000004007423 */ /* 0x002fc80000000115 */
[----:B------:R-:W-:Y:S02]  /*aa90*/  FFMA R21, R21, R0, R21 ;  /* 0x0000000015157223 */ /* 0x000fe40000000015 */
[----:B0-----:R-:W0:Y:S02]  /*aaa0*/  FCHK P0, -R17, R4 ;  /* 0x0000000411007302 */ /* 0x001e240000000100 */
[----:B------:R-:W-:-:S04]  /*aab0*/  FFMA R0, R21, -R17, RZ ;  /* 0x8000001115007223 */ /* 0x000fc800000000ff */
[----:B------:R-:W-:-:S04]  /*aac0*/  FFMA R3, -R4, R0, -R17 ;  /* 0x0000000004037223 */ /* 0x000fc80000000911 */
[----:B------:R-:W-:Y:S01]  /*aad0*/  FFMA R21, R21, R3, R0 ;  /* 0x0000000315157223 */ /* 0x000fe20000000000 */
[----:B0-----:R-:W-:Y:S06]  /*aae0*/  @!P0 BRA `(.L_x_134) ;  /* 0x0000000000148947 */ /* 0x001fec0003800000 */
[----:B------:R-:W-:Y:S01]  /*aaf0*/  FADD R0, -R17, -RZ ;  /* 0x800000ff11007221 */ /* 0x000fe20000000100 */
[----:B------:R-:W-:Y:S02]  /*ab00*/  MOV R3, R4 ;  /* 0x0000000400037202 */ /* 0x000fe40000000f00 */
[----:B------:R-:W-:-:S07]  /*ab10*/  MOV R16, 0xab30 ;  /* 0x0000ab3000107802 */ /* 0x000fce0000000f00 */
[----:B------:R-:W-:Y:S05]  /*ab20*/  CALL.REL.NOINC `($__internal_1_$__cuda_sm3x_div_rn_noftz_f32_slowpath) ;  /* 0x0000006c00787944 */ /* 0x000fea0003c00000 */
[----:B------:R-:W-:-:S07]  /*ab30*/  IMAD.MOV.U32 R21, RZ, RZ, R0 ;  /* 0x000000ffff157224 */ /* 0x000fce00078e0000 */
.L_x_134:
[----:B------:R-:W-:Y:S05]  /*ab40*/  BSYNC.RECONVERGENT B3 ;  /* 0x0000000000037941 */ /* 0x000fea0003800200 */
.L_x_133:
[----:B------:R-:W-:Y:S02]  /*ab50*/  HFMA2 R3, -RZ, RZ, 1.541015625, -0.052093505859375 ;  /* 0x3e2aaaabff037431 */ /* 0x000fe400000001ff */
[----:B------:R-:W-:Y:S01]  /*ab60*/  IMAD.MOV.U32 R0, RZ, RZ, 0x40c00000 ;  /* 0x40c00000ff007424 */ /* 0x000fe200078e00ff */
[----:B------:R-:W0:Y:S01]  /*ab70*/  FCHK P0, R22, 6 ;  /* 0x40c0000016007902 */ /* 0x000e220000000000 */
[----:B------:R-:W-:Y:S02]  /*ab80*/  BSSY.RECONVERGENT B3, `(.L_x_135) ;  /* 0x000000c000037945 */ /* 0x000fe40003800200 */
[----:B------:R-:W-:-:S04]  /*ab90*/  FFMA R0, R3, -R0, 1 ;  /* 0x3f80000003007423 */ /* 0x000fc80000000800 */
[----:B------:R-:W-:-:S04]  /*aba0*/  FFMA R3, R0, R3, 0.16666667163372039795 ;  /* 0x3e2aaaab00037423 */ /* 0x000fc80000000003 */
[----:B------:R-:W-:-:S04]  /*abb0*/  FFMA R17, R3, R22, RZ ;  /* 0x0000001603117223 */ /* 0x000fc800000000ff */
[----:B------:R-:W-:-:S04]  /*abc0*/  FFMA R24, R17, -6, R22 ;  /* 0xc0c0000011187823 */ /* 0x000fc80000000016 */
[----:B------:R-:W-:Y:S01]  /*abd0*/  FFMA R24, R3, R24, R17 ;  /* 0x0000001803187223 */ /* 0x000fe20000000011 */
[----:B0-----:R-:W-:Y:S06]  /*abe0*/  @!P0 BRA `(.L_x_136) ;  /* 0x0000000000148947 */ /* 0x001fec0003800000 */
[----:B------:R-:W-:Y:S01]  /*abf0*/  MOV R0, R22 ;  /* 0x0000001600007202 */ /* 0x000fe20000000f00 */
[----:B------:R-:W-:Y:S01]  /*ac00*/  IMAD.MOV.U32 R3, RZ, RZ, 0x40c00000 ;  /* 0x40c00000ff037424 */ /* 0x000fe200078e00ff */
[----:B------:R-:W-:-:S07]  /*ac10*/  MOV R16, 0xac30 ;  /* 0x0000ac3000107802 */ /* 0x000fce0000000f00 */
[----:B------:R-:W-:Y:S05]  /*ac20*/  CALL.REL.NOINC `($__internal_1_$__cuda_sm3x_div_rn_noftz_f32_slowpath) ;  /* 0x0000006c00387944 */ /* 0x000fea0003c00000 */
[----:B------:R-:W-:-:S07]  /*ac30*/  MOV R24, R0 ;  /* 0x0000000000187202 */ /* 0x000fce0000000f00 */
.L_x_136:
[----:B------:R-:W-:Y:S05]  /*ac40*/  BSYNC.RECONVERGENT B3 ;  /* 0x0000000000037941 */ /* 0x000fea0003800200 */
.L_x_135:
[----:B------:R-:W-:Y:S01]  /*ac50*/  BSSY.RECONVERGENT B3, `(.L_x_137) ;  /* 0x0000652000037945 */ /* 0x000fe20003800200 */
[----:B------:R-:W-:Y:S01]  /*ac60*/  IMAD.MOV.U32 R25, RZ, RZ, RZ ;  /* 0x000000ffff197224 */ /* 0x000fe200078e00ff */
[----:B------:R-:W-:-:S07]  /*ac70*/  CS2R R26, SRZ ;  /* 0x00000000001a7805 */ /* 0x000fce000001ff00 */
.L_x_226:
[----:B------:R-:W0:Y:S01]  /*ac80*/  MUFU.RCP R2, R19 ;  /* 0x0000001300027308 */ /* 0x000e220000001000 */
[----:B------:R-:W1:Y:S01]  /*ac90*/  LDC.64 R28, c[0x0][0x390] ;  /* 0x0000e400ff1c7b82 */ /* 0x000e620000000a00 */
[----:B------:R-:W-:Y:S01]  /*aca0*/  FMUL R0, R27, R27 ;  /* 0x0000001b1b007220 */ /* 0x000fe20000400000 */
[----:B------:R-:W-:Y:S03]  /*acb0*/  BSSY.RECONVERGENT B4, `(.L_x_138) ;  /* 0x0000013000047945 */ /* 0x000fe60003800200 */
        /* <DEDUP_REMOVED lines=8> */
[----:B------:R-:W-:Y:S02]  /*ad40*/  FMUL R3, R3, R20 ;  /* 0x0000001403037220 */ /* 0x000fe40000400000 */
[----:B------:R-:W-:Y:S02]  /*ad50*/  FFMA R29, R4, -R19, R27 ;  /* 0x80000013041d7223 */ /* 0x000fe4000000001b */
[----:B------:R-:W-:-:S02]  /*ad60*/  FFMA R28, R2, R21, R3 ;  /* 0x00000015021c7223 */ /* 0x000fc40000000003 */
[----:B------:R-:W-:Y:S01]  /*ad70*/  FFMA R29, R0, R29, R4 ;  /* 0x0000001d001d7223 */ /* 0x000fe20000000004 */
[----:B--2---:R-:W-:Y:S06]  /*ad80*/  @!P0 BRA `(.L_x_139) ;  /* 0x0000000000148947 */ /* 0x004fec0003800000 */
[----:B------:R-:W-:Y:S01]  /*ad90*/  MOV R0, R27 ;  /* 0x0000001b00007202 */ /* 0x000fe20000000f00 */
[----:B------:R-:W-:Y:S01]  /*ada0*/  IMAD.MOV.U32 R3, RZ, RZ, R19 ;  /* 0x000000ffff037224 */ /* 0x000fe200078e0013 */
[----:B------:R-:W-:-:S07]  /*adb0*/  MOV R16, 0xadd0 ;  /* 0x0000add000107802 */ /* 0x000fce0000000f00 */
[----:B------:R-:W-:Y:S05]  /*adc0*/  CALL.REL.NOINC `($__internal_1_$__cuda_sm3x_div_rn_noftz_f32_slowpath) ;  /* 0x0000006800d07944 */ /* 0x000fea0003c00000 */
[----:B------:R-:W-:-:S07]  /*add0*/  MOV R29, R0 ;  /* 0x00000000001d7202 */ /* 0x000fce0000000f00 */
.L_x_139:
[----:B------:R-:W-:Y:S05]  /*ade0*/  BSYNC.RECONVERGENT B4 ;  /* 0x0000000000047941 */ /* 0x000fea0003800200 */
.L_x_138:
        /* <DEDUP_REMOVED lines=34> */
[----:B------:R-:W0:Y:S01]  /*b010*/  LDCU.64 UR4, c[0x4][0x8] ;  /* 0x01000100ff0477ac */ /* 0x000e220008000a00 */
[----:B------:R-:W-:Y:S01]  /*b020*/  SHF.L.U32 R2, R31, 0x8, RZ ;  /* 0x000000081f027819 */ /* 0x000fe200000006ff */
[----:B------:R-:W-:Y:S01]  /*b030*/  HFMA2 R35, -RZ, RZ, 0, 0 ;  /* 0x00000000ff237431 */ /* 0x000fe200000001ff */
[----:B------:R-:W-:Y:S01]  /*b040*/  BSSY.RECONVERGENT B1, `(.L_x_142) ;  /* 0x0000014000017945 */ /* 0x000fe20003800200 */
[----:B------:R-:W-:Y:S01]  /*b050*/  IMAD.MOV.U32 R14, RZ, RZ, RZ ;  /* 0x000000ffff0e7224 */ /* 0x000fe200078e00ff */
[----:B------:R-:W-:Y:S01]  /*b060*/  MOV R0, R1 ;  /* 0x0000000100007202 */ /* 0x000fe20000000f00 */
[----:B------:R-:W-:Y:S01]  /*b070*/  IMAD.MOV.U32 R4, RZ, RZ, RZ ;  /* 0x000000ffff047224 */ /* 0x000fe200078e00ff */
[----:B------:R-:W-:Y:S01]  /*b080*/  LOP3.LUT R37, R2, 0x80000000, RZ, 0xfc, !PT ;  /* 0x8000000002257812 */ /* 0x000fe200078efcff */
[----:B0-----:R-:W-:Y:S01]  /*b090*/  IMAD.U32 R16, RZ, RZ, UR4 ;  /* 0x00000004ff107e24 */ /* 0x001fe2000f8e00ff */
[----:B------:R-:W-:-:S07]  /*b0a0*/  MOV R17, UR5 ;  /* 0x0000000500117c02 */ /* 0x000fce0008000f00 */
.L_x_143:
[----:B------:R-:W-:Y:S02]  /*b0b0*/  R2UR UR4, R6 ;  /* 0x00000000060472ca */ /* 0x000fe400000e0000 */
[----:B------:R-:W-:-:S13]  /*b0c0*/  R2UR UR5, R7 ;  /* 0x00000000070572ca */ /* 0x000fda00000e0000 */
[----:B------:R0:W2:Y:S01]  /*b0d0*/  LDG.E.CONSTANT R2, desc[UR4][R16.64] ;  /* 0x0000000410027981 */ /* 0x0000a2000c1e9900 */
[----:B------:R-:W-:-:S05]  /*b0e0*/  VIADD R4, R4, 0x1 ;  /* 0x0000000104047836 */ /* 0x000fca0000000000 */
[----:B------:R-:W-:Y:S02]  /*b0f0*/  ISETP.NE.AND P1, PT, R4, 0x6, PT ;  /* 0x000000060400780c */ /* 0x000fe40003f25270 */
[----:B0-----:R-:W-:-:S05]  /*b100*/  IADD3 R16, P3, PT, R16, 0x4, RZ ;  /* 0x0000000410107810 */ /* 0x001fca0007f7e0ff */
[----:B------:R-:W-:Y:S02]  /*b110*/  IMAD.X R17, RZ, RZ, R17, P3 ;  /* 0x000000ffff117224 */ /* 0x000fe400018e0611 */
[----:B--2---:R-:W-:-:S03]  /*b120*/  IMAD.WIDE.U32 R2, R2, R37, RZ ;  /* 0x0000002502027225 */ /* 0x004fc600078e00ff */
[----:B------:R-:W-:-:S04]  /*b130*/  IADD3 R33, P2, PT, R2, R14, RZ ;  /* 0x0000000e02217210 */ /* 0x000fc80007f5e0ff */
[----:B------:R-:W-:Y:S01]  /*b140*/  IADD3.X R14, PT, PT, R3, R35, RZ, P2, !PT ;  /* 0x00000023030e7210 */ /* 0x000fe200017fe4ff */
[----:B------:R0:W-:Y:S02]  /*b150*/  STL [R0], R33 ;  /* 0x0000002100007387 */ /* 0x0001e40000100800 */
[----:B0-----:R-:W-:Y:S01]  /*b160*/  IADD3 R0, PT, PT, R0, 0x4, RZ ;  /* 0x0000000400007810 */ /* 0x001fe20007ffe0ff */
[----:B------:R-:W-:Y:S06]  /*b170*/  @P1 BRA `(.L_x_143) ;  /* 0xfffffffc00cc1947 */ /* 0x000fec000383ffff */
[----:B------:R-:W-:Y:S05]  /*b180*/  BSYNC.RECONVERGENT B1 ;  /* 0x0000000000017941 */ /* 0x000fea0003800200 */
.L_x_142:
[----:B------:R-:W-:Y:S01]  /*b190*/  SHF.R.U32.HI R4, RZ, 0x17, R31 ;  /* 0x00000017ff047819 */ /* 0x000fe2000001161f */
        /* <DEDUP_REMOVED lines=30> */
.L_x_141:
[----:B------:R-:W-:Y:S05]  /*b380*/  BSYNC.RECONVERGENT B0 ;  /* 0x0000000000007941 */ /* 0x000fea0003800200 */
.L_x_140:
        /* <DEDUP_REMOVED lines=32> */
.L_x_147:
        /* <DEDUP_REMOVED lines=14> */
.L_x_146:
        /* <DEDUP_REMOVED lines=31> */
.L_x_145:
[----:B------:R-:W-:Y:S05]  /*b860*/  BSYNC.RECONVERGENT B0 ;  /* 0x0000000000007941 */ /* 0x000fea0003800200 */
.L_x_144:
[----:B------:R-:W-:Y:S01]  /*b870*/  FMUL R3, R0, R0 ;  /* 0x0000000000037220 */ /* 0x000fe20000400000 */
[C---:B------:R-:W-:Y:S01]  /*b880*/  LOP3.LUT R14, R2.reuse, 0x1, RZ, 0xc0, !PT ;  /* 0x00000001020e7812 */ /* 0x040fe200078ec0ff */
[----:B------:R-:W-:Y:S01]  /*b890*/  BSSY.RECONVERGENT B0, `(.L_x_148) ;  /* 0x000004c000007945 */ /* 0x000fe20003800200 */
[----:B------:R-:W-:Y:S01]  /*b8a0*/  LOP3.LUT P2, RZ, R2, 0x2, RZ, 0xc0, !PT ;  /* 0x0000000202ff7812 */ /* 0x000fe2000784c0ff */
[----:B------:R-:W-:Y:S01]  /*b8b0*/  FFMA R4, R3, R35, -0.0013887860113754868507 ;  /* 0xbab607ed03047423 */ /* 0x000fe20000000023 */
[----:B------:R-:W-:Y:S01]  /*b8c0*/  ISETP.NE.U32.AND P1, PT, R14, 0x1, PT ;  /* 0x000000010e00780c */ /* 0x000fe20003f25070 */
[----:B------:R-:W-:-:S03]  /*b8d0*/  FMUL R2, R11, R19 ;  /* 0x000000130b027220 */ /* 0x000fc60000400000 */
[----:B------:R-:W-:Y:S02]  /*b8e0*/  FSEL R4, R4, -0.00019574658654164522886, !P1 ;  /* 0xb94d415304047808 */ /* 0x000fe40004800000 */
[----:B------:R-:W-:Y:S02]  /*b8f0*/  FSEL R14, R34, 0.041666727513074874878, P1 ;  /* 0x3d2aaabb220e7808 */ /* 0x000fe40000800000 */
[----:B------:R-:W-:Y:S02]  /*b900*/  FSEL R17, -R33, -0.4999999701976776123, P1 ;  /* 0xbeffffff21117808 */ /* 0x000fe40000800100 */
[----:B------:R-:W-:Y:S01]  /*b910*/  FSEL R0, R0, 1, P1 ;  /* 0x3f80000000007808 */ /* 0x000fe20000800000 */
[----:B------:R-:W-:-:S04]  /*b920*/  FFMA R4, R3, R4, R14 ;  /* 0x0000000403047223 */ /* 0x000fc8000000000e */
[C---:B------:R-:W-:Y:S01]  /*b930*/  FFMA R4, R3.reuse, R4, R17 ;  /* 0x0000000403047223 */ /* 0x040fe20000000011 */
[----:B------:R-:W-:Y:S01]  /*b940*/  FFMA R3, R3, R0, RZ ;  /* 0x0000000003037223 */ /* 0x000fe200000000ff */
[----:B------:R-:W-:Y:S01]  /*b950*/  FMUL R17, R2, R19 ;  /* 0x0000001302117220 */ /* 0x000fe20000400000 */
[----:B------:R-:W-:Y:S02]  /*b960*/  IMAD.MOV.U32 R2, RZ, RZ, R32 ;  /* 0x000000ffff027224 */ /* 0x000fe400078e0020 */
[----:B------:R-:W-:Y:S01]  /*b970*/  FFMA R0, R3, R4, R0 ;  /* 0x0000000403007223 */ /* 0x000fe20000000000 */
[----:B------:R-:W-:-:S03]  /*b980*/  FMUL R41, R17, R20 ;  /* 0x0000001411297220 */ /* 0x000fc60000400000 */
[----:B------:R-:W-:-:S04]  /*b990*/  @P2 FADD R0, RZ, -R0 ;  /* 0x80000000ff002221 */ /* 0x000fc80000000000 */
        /* <DEDUP_REMOVED lines=14> */
.L_x_151:
        /* <DEDUP_REMOVED lines=14> */
.L_x_150:
        /* <DEDUP_REMOVED lines=31> */
.L_x_149:
[----:B------:R-:W-:Y:S05]  /*bd50*/  BSYNC.RECONVERGENT B0 ;  /* 0x0000000000007941 */ /* 0x000fea0003800200 */
.L_x_148:
        /* <DEDUP_REMOVED lines=27> */
.L_x_155:
        /* <DEDUP_REMOVED lines=14> */
.L_x_154:
        /* <DEDUP_REMOVED lines=18> */
[----:B------:R-:W-:Y:S02]  /*c110*/  SHF.R.S32.HI R4, RZ, 0x1f, R2 ;  /* 0x0000001fff047819 */ /* 0x000fe40000011402 */
[----:B------:R-:W-:Y:S02]  /*c120*/  LOP3.LUT R31, R2, R31, RZ, 0x3c, !PT ;  /* 0x0000001f021f7212 */ /* 0x000fe400078e3cff */
[C---:B------:R-:W-:Y:S02]  /*c130*/  LOP3.LUT R16, R4.reuse, R3, RZ, 0x3c, !PT ;  /* 0x0000000304107212 */ /* 0x040fe400078e3cff */
[----:B------:R-:W-:-:S02]  /*c140*/  LOP3.LUT R17, R4, R2, RZ, 0x3c, !PT ;  /* 0x0000000204117212 */ /* 0x000fc400078e3cff */
[----:B------:R-:W-:Y:S02]  /*c150*/  SHF.R.U32.HI R3, RZ, 0x1e, R0 ;  /* 0x0000001eff037819 */ /* 0x000fe40000011600 */
[----:B------:R-:W-:Y:S02]  /*c160*/  ISETP.GE.AND P0, PT, R31, RZ, PT ;  /* 0x000000ff1f00720c */ /* 0x000fe40003f06270 */
[----:B------:R-:W1:Y:S01]  /*c170*/  I2F.F64.S64 R16, R16 ;  /* 0x0000001000107312 */ /* 0x000e620000301c00 */
[----:B------:R-:W-:-:S05]  /*c180*/  LEA.HI R32, R2, R3, RZ, 0x1 ;  /* 0x0000000302207211 */ /* 0x000fca00078f08ff */
[----:B------:R-:W-:-:S05]  /*c190*/  IMAD.MOV R0, RZ, RZ, -R32 ;  /* 0x000000ffff007224 */ /* 0x000fca00078e0a20 */
[----:B------:R-:W-:Y:S01]  /*c1a0*/  @!P1 MOV R32, R0 ;  /* 0x0000000000209202 */ /* 0x000fe20000000f00 */
[----:B-1----:R-:W-:-:S10]  /*c1b0*/  DMUL R36, R16, UR4 ;  /* 0x0000000410247c28 */ /* 0x002fd40008000000 */
[----:B------:R-:W1:Y:S02]  /*c1c0*/  F2F.F32.F64 R36, R36 ;  /* 0x0000002400247310 */ /* 0x000e640000301000 */
[----:B01----:R-:W-:-:S07]  /*c1d0*/  FSEL R30, -R36, R36, !P0 ;  /* 0x00000024241e7208 */ /* 0x003fce0004000100 */
.L_x_153:
[----:B------:R-:W-:Y:S05]  /*c1e0*/  BSYNC.RECONVERGENT B0 ;  /* 0x0000000000007941 */ /* 0x000fea0003800200 */
.L_x_152:
        /* <DEDUP_REMOVED lines=12> */
[----:B------:R-:W-:Y:S01]  /*c2b0*/  FSEL R0, R30, 1, !P0 ;  /* 0x3f8000001e007808 */ /* 0x000fe20004000000 */
[----:B------:R-:W-:Y:S01]  /*c2c0*/  FFMA R3, R2, R35, R3 ;  /* 0x0000002302037223 */ /* 0x000fe20000000003 */
[----:B------:R-:W2:Y:S01]  /*c2d0*/  FCHK P0, R38, R19 ;  /* 0x0000001326007302 */ /* 0x000ea20000000000 */
[----:B0-----:R-:W-:Y:S02]  /*c2e0*/  FFMA R17, R4, -R19, 1 ;  /* 0x3f80000004117423 */ /* 0x001fe40000000813 */
[C---:B------:R-:W-:Y:S01]  /*c2f0*/  FFMA R33, R2.reuse, R3, R33 ;  /* 0x0000000302217223 */ /* 0x040fe20000000021 */
[----:B------:R-:W-:Y:S01]  /*c300*/  FFMA R3, R2, R0, RZ ;  /* 0x0000000002037223 */ /* 0x000fe200000000ff */
[----:B------:R-:W-:-:S03]  /*c310*/  FFMA R2, R4, R17, R4 ;  /* 0x0000001104027223 */ /* 0x000fc60000000004 */
[----:B------:R-:W-:Y:S01]  /*c320*/  FFMA R0, R3, R33, R0 ;  /* 0x0000002103007223 */ /* 0x000fe20000000000 */
[----:B------:R-:W-:Y:S01]  /*c330*/  FFMA R3, R2, R38, RZ ;  /* 0x0000002602037223 */ /* 0x000fe200000000ff */
[----:B------:R-:W-:Y:S02]  /*c340*/  FSET.BF.GT.AND R33, R19, RZ, PT ;  /* 0x000000ff1321720a */ /* 0x000fe40003804000 */
[----:B------:R-:W-:Y:S01]  /*c350*/  @P1 FADD R0, RZ, -R0 ;  /* 0x80000000ff001221 */ /* 0x000fe20000000000 */
[----:B------:R-:W-:-:S03]  /*c360*/  FFMA R4, R3, -R19, R38 ;  /* 0x8000001303047223 */ /* 0x000fc60000000026 */
        /* <DEDUP_REMOVED lines=9> */
.L_x_157:
[----:B------:R-:W-:Y:S05]  /*c400*/  BSYNC.RECONVERGENT B4 ;  /* 0x0000000000047941 */ /* 0x000fea0003800200 */
.L_x_156:
        /* <DEDUP_REMOVED lines=14> */
.L_x_159:
[----:B------:R-:W-:Y:S05]  /*c4f0*/  BSYNC.RECONVERGENT B4 ;  /* 0x0000000000047941 */ /* 0x000fea0003800200 */
.L_x_158:
        /* <DEDUP_REMOVED lines=10> */
[CC--:B------:R-:W-:Y:S01]  /*c5a0*/  FFMA R3, R31.reuse, R31.reuse, R2 ;  /* 0x0000001f1f037223 */ /* 0x0c0fe20000000002 */
[----:B------:R-:W-:Y:S01]  /*c5b0*/  FMUL R2, R12, R31 ;  /* 0x0000001f0c027220 */ /* 0x000fe20000400000 */
[----:B------:R-:W2:Y:S03]  /*c5c0*/  FCHK P0, R0, R31 ;  /* 0x0000001f00007302 */ /* 0x000ea60000000000 */
[C---:B------:R-:W-:Y:S01]  /*c5d0*/  FMUL R2, R31.reuse, R2 ;  /* 0x000000021f027220 */ /* 0x040fe20000400000 */
[----:B-1----:R-:W-:Y:S01]  /*c5e0*/  FFMA R17, -R31, R4, 1 ;  /* 0x3f8000001f117423 */ /* 0x002fe20000000104 */
[----:B0-----:R-:W-:-:S03]  /*c5f0*/  FFMA R3, -R3, R35, R34 ;  /* 0x0000002303037223 */ /* 0x001fc60000000122 */
[----:B------:R-:W-:Y:S01]  /*c600*/  FFMA R17, R4, R17, R4 ;  /* 0x0000001104117223 */ /* 0x000fe20000000004 */
[----:B------:R-:W-:-:S03]  /*c610*/  FMUL R3, R3, R20 ;  /* 0x0000001403037220 */ /* 0x000fc60000400000 */
[----:B------:R-:W-:Y:S01]  /*c620*/  FFMA R34, R0, R17, RZ ;  /* 0x0000001100227223 */ /* 0x000fe200000000ff */
[----:B------:R-:W-:-:S03]  /*c630*/  FFMA R33, R2, R21, R3 ;  /* 0x0000001502217223 */ /* 0x000fc60000000003 */
[----:B------:R-:W-:-:S04]  /*c640*/  FFMA R4, -R31, R34, R0 ;  /* 0x000000221f047223 */ /* 0x000fc80000000100 */
[----:B------:R-:W-:Y:S01]  /*c650*/  FFMA R34, R17, R4, R34 ;  /* 0x0000000411227223 */ /* 0x000fe20000000022 */
[----:B--2---:R-:W-:Y:S06]  /*c660*/  @!P0 BRA `(.L_x_161) ;  /* 0x0000000000108947 */ /* 0x004fec0003800000 */
[----:B------:R-:W-:Y:S02]  /*c670*/  MOV R3, R31 ;  /* 0x0000001f00037202 */ /* 0x000fe40000000f00 */
[----:B------:R-:W-:-:S07]  /*c680*/  MOV R16, 0xc6a0 ;  /* 0x0000c6a000107802 */ /* 0x000fce0000000f00 */
[----:B------:R-:W-:Y:S05]  /*c690*/  CALL.REL.NOINC `($__internal_1_$__cuda_sm3x_div_rn_noftz_f32_slowpath) ;  /* 0x00000050009c7944 */ /* 0x000fea0003c00000 */
[----:B------:R-:W-:-:S07]  /*c6a0*/  IMAD.MOV.U32 R34, RZ, RZ, R0 ;  /* 0x000000ffff227224 */ /* 0x000fce00078e0000 */
.L_x_161:
[----:B------:R-:W-:Y:S05]  /*c6b0*/  BSYNC.RECONVERGENT B4 ;  /* 0x0000000000047941 */ /* 0x000fea0003800200 */
.L_x_160:
        /* <DEDUP_REMOVED lines=40> */
.L_x_165:
        /* <DEDUP_REMOVED lines=14> */
.L_x_164:
[----:B------:R-:W-:Y:S01]  /*ca20*/  SHF.R.U32.HI R4, RZ, 0x17, R31 ;  /* 0x00000017ff047819 */ /* 0x000fe2000001161f */
[----:B------:R1:W-:Y:S03]  /*ca30*/  STL [R1+0x18], R14 ;  /* 0x0000180e01007387 */ /* 0x0003e60000100800 */
[C---:B0-----:R-:W-:Y:S02]  /*ca40*/  LOP3.LUT R0, R4.reuse, 0xe0, RZ, 0xc0, !PT ;  /* 0x000000e004007812 */ /* 0x041fe400078ec0ff */
        /* <DEDUP_REMOVED lines=28> */
.L_x_163:
[----:B------:R-:W-:Y:S05]  /*cc10*/  BSYNC.RECONVERGENT B0 ;  /* 0x0000000000007941 */ /* 0x000fea0003800200 */
.L_x_162:
        /* <DEDUP_REMOVED lines=32> */
.L_x_169:
        /* <DEDUP_REMOVED lines=14> */
.L_x_168:
        /* <DEDUP_REMOVED lines=31> */
.L_x_167:
[----:B------:R-:W-:Y:S05]  /*d0f0*/  BSYNC.RECONVERGENT B0 ;  /* 0x0000000000007941 */ /* 0x000fea0003800200 */
.L_x_166:
        /* <DEDUP_REMOVED lines=18> */
[----:B------:R-:W-:Y:S01]  /*d220*/  MOV R2, R35 ;  /* 0x0000002300027202 */ /* 0x000fe20000000f00 */
[----:B------:R-:W-:Y:S02]  /*d230*/  IMAD.MOV.U32 R3, RZ, RZ, R36 ;  /* 0x000000ffff037224 */ /* 0x000fe400078e0024 */
[----:B------:R-:W-:Y:S01]  /*d240*/  FMUL R17, R17, R20 ;  /* 0x0000001411117220 */ /* 0x000fe20000400000 */
[----:B------:R-:W-:-:S04]  /*d250*/  @P2 FADD R0, RZ, -R0 ;  /* 0x80000000ff002221 */ /* 0x000fc80000000000 */
[----:B------:R-:W-:-:S04]  /*d260*/  FMUL R0, R0, R17 ;  /* 0x0000001100007220 */ /* 0x000fc80000400000 */
        /* <DEDUP_REMOVED lines=12> */
.L_x_173:
        /* <DEDUP_REMOVED lines=14> */
.L_x_172:
        /* <DEDUP_REMOVED lines=31> */
.L_x_171:
[----:B------:R-:W-:Y:S05]  /*d600*/  BSYNC.RECONVERGENT B0 ;  /* 0x0000000000007941 */ /* 0x000fea0003800200 */
.L_x_170:
        /* <DEDUP_REMOVED lines=27> */
.L_x_177:
        /* <DEDUP_REMOVED lines=14> */
.L_x_176:
        /* <DEDUP_REMOVED lines=31> */
.L_x_175:
[----:B------:R-:W-:Y:S05]  /*da90*/  BSYNC.RECONVERGENT B0 ;  /* 0x0000000000007941 */ /* 0x000fea0003800200 */
.L_x_174:
[----:B------:R-:W-:Y:S01]  /*daa0*/  FMUL R48, R22, 0.5 ;  /* 0x3f00000016307820 */ /* 0x000fe20000400000 */
[----:B------:R-:W-:Y:S01]  /*dab0*/  FMUL R0, R36, R36 ;  /* 0x0000002424007220 */ /* 0x000fe20000400000 */
[C---:B------:R-:W-:Y:S01]  /*dac0*/  LOP3.LUT R2, R35.reuse, 0x1, RZ, 0xc0, !PT ;  /* 0x0000000123027812 */ /* 0x040fe200078ec0ff */
[----:B------:R-:W0:Y:S01]  /*dad0*/  LDCU UR4, c[0x0][0x388] ;  /* 0x00007100ff0477ac */ /* 0x000e220008000800 */
[----:B------:R-:W-:Y:S01]  /*dae0*/  FFMA R45, R30, R48, R19 ;  /* 0x000000301e2d7223 */ /* 0x000fe20000000013 */
[----:B------:R-:W-:Y:S01]  /*daf0*/  FFMA R39, R0, R39, -0.0013887860113754868507 ;  /* 0xbab607ed00277423 */ /* 0x000fe20000000027 */
[----:B------:R-:W-:Y:S01]  /*db00*/  ISETP.NE.U32.AND P0, PT, R2, 0x1, PT ;  /* 0x000000010200780c */ /* 0x000fe20003f05070 */
[----:B------:R-:W-:Y:S01]  /*db10*/  BSSY.RECONVERGENT B4, `(.L_x_178) ;  /* 0x000001f000047945 */ /* 0x000fe20003800200 */
[----:B------:R-:W1:Y:S01]  /*db20*/  MUFU.RCP R14, R45 ;  /* 0x0000002d000e7308 */ /* 0x000e620000001000 */
[----:B------:R-:W-:Y:S01]  /*db30*/  IADD3 R35, PT, PT, R35, 0x1, RZ ;  /* 0x0000000123237810 */ /* 0x000fe20007ffe0ff */
[----:B------:R-:W-:Y:S01]  /*db40*/  FMUL R4, R11, R45 ;  /* 0x0000002d0b047220 */ /* 0x000fe20000400000 */
[----:B------:R-:W-:-:S02]  /*db50*/  FSEL R3, R38, 0.041666727513074874878, !P0 ;  /* 0x3d2aaabb26037808 */ /* 0x000fc40004000000 */
[----:B------:R-:W-:Y:S02]  /*db60*/  FSEL R39, R39, -0.00019574658654164522886, P0 ;  /* 0xb94d415327277808 */ /* 0x000fe40000000000 */
[----:B------:R-:W-:Y:S02]  /*db70*/  FSEL R2, -R37, -0.4999999701976776123, !P0 ;  /* 0xbeffffff25027808 */ /* 0x000fe40004000100 */
[----:B------:R-:W-:Y:S01]  /*db80*/  LOP3.LUT P1, RZ, R35, 0x2, RZ, 0xc0, !PT ;  /* 0x0000000223ff7812 */ /* 0x000fe2000782c0ff */
[----:B------:R-:W-:Y:S01]  /*db90*/  FFMA R39, R0, R39, R3 ;  /* 0x0000002700277223 */ /* 0x000fe20000000003 */
[----:B------:R-:W-:Y:S01]  /*dba0*/  FSEL R3, R36, 1, !P0 ;  /* 0x3f80000024037808 */ /* 0x000fe20004000000 */
[----:B------:R-:W2:Y:S02]  /*dbb0*/  FCHK P0, R28, R45 ;  /* 0x0000002d1c007302 */ /* 0x000ea40000000000 */
[C---:B------:R-:W-:Y:S02]  /*dbc0*/  FFMA R2, R0.reuse, R39, R2 ;  /* 0x0000002700027223 */ /* 0x040fe40000000002 */
[----:B------:R-:W-:Y:S01]  /*dbd0*/  FFMA R0, R0, R3, RZ ;  /* 0x0000000300007223 */ /* 0x000fe200000000ff */
[----:B-1----:R-:W-:-:S03]  /*dbe0*/  FFMA R17, -R45, R14, 1 ;  /* 0x3f8000002d117423 */ /* 0x002fc6000000010e */
[----:B------:R-:W-:Y:S01]  /*dbf0*/  FFMA R0, R0, R2, R3 ;  /* 0x0000000200007223 */ /* 0x000fe20000000003 */
[----:B------:R-:W-:Y:S01]  /*dc00*/  FFMA R31, R14, R17, R14 ;  /* 0x000000110e1f7223 */ /* 0x000fe2000000000e */
[C---:B------:R-:W-:Y:S01]  /*dc10*/  FMUL R17, R45.reuse, R4 ;  /* 0x000000042d117220 */ /* 0x040fe20000400000 */
[----:B------:R-:W-:Y:S01]  /*dc20*/  FSET.BF.GT.AND R14, R45, RZ, PT ;  /* 0x000000ff2d0e720a */ /* 0x000fe20003804000 */
[----:B------:R-:W-:Y:S01]  /*dc30*/  @P1 FADD R0, RZ, -R0 ;  /* 0x80000000ff001221 */ /* 0x000fe20000000000 */
[----:B------:R-:W-:Y:S01]  /*dc40*/  FFMA R4, R28, R31, RZ ;  /* 0x0000001f1c047223 */ /* 0x000fe200000000ff */
[----:B------:R-:W-:-:S03]  /*dc50*/  FMUL R17, R17, R20 ;  /* 0x0000001411117220 */ /* 0x000fc60000400000 */
[----:B------:R-:W-:Y:S01]  /*dc60*/  FFMA R3, -R45, R4, R28 ;  /* 0x000000042d037223 */ /* 0x000fe2000000011c */
[----:B------:R-:W-:-:S03]  /*dc70*/  FFMA R2, R0, R17, R43 ;  /* 0x0000001100027223 */ /* 0x000fc6000000002b */
[----:B------:R-:W-:Y:S01]  /*dc80*/  FFMA R31, R31, R3, R4 ;  /* 0x000000031f1f7223 */ /* 0x000fe20000000004 */
[----:B0-----:R-:W-:Y:S01]  /*dc90*/  FADD R2, R2, -UR4 ;  /* 0x8000000402027e21 */ /* 0x001fe20008000000 */
[----:B--2---:R-:W-:Y:S06]  /*dca0*/  @!P0 BRA `(.L_x_179) ;  /* 0x0000000000148947 */ /* 0x004fec0003800000 */
[----:B------:R-:W-:Y:S01]  /*dcb0*/  IMAD.MOV.U32 R0, RZ, RZ, R28 ;  /* 0x000000ffff007224 */ /* 0x000fe200078e001c */
[----:B------:R-:W-:Y:S02]  /*dcc0*/  MOV R3, R45 ;  /* 0x0000002d00037202 */ /* 0x000fe40000000f00 */
[----:B------:R-:W-:-:S07]  /*dcd0*/  MOV R16, 0xdcf0 ;  /* 0x0000dcf000107802 */ /* 0x000fce0000000f00 */
[----:B------:R-:W-:Y:S05]  /*dce0*/  CALL.REL.NOINC `($__internal_1_$__cuda_sm3x_div_rn_noftz_f32_slowpath) ;  /* 0x0000003c00087944 */ /* 0x000fea0003c00000 */
[----:B------:R-:W-:-:S07]  /*dcf0*/  IMAD.MOV.U32 R31, RZ, RZ, R0 ;  /* 0x000000ffff1f7224 */ /* 0x000fce00078e0000 */
.L_x_179:
[----:B------:R-:W-:Y:S05]  /*dd00*/  BSYNC.RECONVERGENT B4 ;  /* 0x0000000000047941 */ /* 0x000fea0003800200 */
.L_x_178:
        /* <DEDUP_REMOVED lines=14> */
.L_x_181:
[----:B------:R-:W-:Y:S05]  /*ddf0*/  BSYNC.RECONVERGENT B4 ;  /* 0x0000000000047941 */ /* 0x000fea0003800200 */
.L_x_180:
[C---:B------:R-:W-:Y:S01]  /*de00*/  FMUL R31, R14.reuse, R31 ;  /* 0x0000001f0e1f7220 */ /* 0x040fe20000400000 */
[----:B------:R-:W0:Y:S01]  /*de10*/  LDC.64 R38, c[0x0][0x390] ;  /* 0x0000e400ff267b82 */ /* 0x000e220000000a00 */
[----:B------:R-:W-:Y:S01]  /*de20*/  FMUL R33, R14, R33 ;  /* 0x000000210e217220 */ /* 0x000fe20000400000 */
[----:B------:R-:W-:Y:S01]  /*de30*/  BSSY.RECONVERGENT B4, `(.L_x_182) ;  /* 0x0000017000047945 */ /* 0x000fe20003800200 */
[----:B------:R-:W-:Y:S01]  /*de40*/  FFMA R37, R48, R31, R19 ;  /* 0x0000001f30257223 */ /* 0x000fe20000000013 */
        /* <DEDUP_REMOVED lines=17> */
[----:B------:R-:W-:Y:S01]  /*df60*/  IMAD.MOV.U32 R3, RZ, RZ, R37 ;  /* 0x000000ffff037224 */ /* 0x000fe200078e0025 */
[----:B------:R-:W-:-:S07]  /*df70*/  MOV R16, 0xdf90 ;  /* 0x0000df9000107802 */ /* 0x000fce0000000f00 */
[----:B------:R-:W-:Y:S05]  /*df80*/  CALL.REL.NOINC `($__internal_1_$__cuda_sm3x_div_rn_noftz_f32_slowpath) ;  /* 0x0000003800607944 */ /* 0x000fea0003c00000 */
[----:B------:R-:W-:-:S07]  /*df90*/  MOV R35, R0 ;  /* 0x0000000000237202 */ /* 0x000fce0000000f00 */
.L_x_183:
[----:B------:R-:W-:Y:S05]  /*dfa0*/  BSYNC.RECONVERGENT B4 ;  /* 0x0000000000047941 */ /* 0x000fea0003800200 */
.L_x_182:
        /* <DEDUP_REMOVED lines=40> */
.L_x_187:
        /* <DEDUP_REMOVED lines=14> */
.L_x_186:
        /* <DEDUP_REMOVED lines=9> */
[----:B0-----:R-:W3:Y:S01]  /*e3a0*/  @P1 LDL R4, [R28+0x10] ;  /* 0x000010001c041983 */ /* 0x001ee20000100800 */
[----:B------:R-:W-:Y:S01]  /*e3b0*/  @P1 LOP3.LUT R2, R2, 0x1f, RZ, 0xc0, !PT ;  /* 0x0000001f02021812 */ /* 0x000fe200078ec0ff */
        /* <DEDUP_REMOVED lines=12> */
[----:B------:R-:W0:Y:S01]  /*e480*/  I2F.F64.S64 R16, R16 ;  /* 0x0000001000107312 */ /* 0x000e220000301c00 */
[----:B------:R-:W-:Y:S02]  /*e490*/  LEA.HI R0, R2, R3, RZ, 0x1 ;  /* 0x0000000302007211 */ /* 0x000fe400078f08ff */
[----:B------:R-:W-:-:S03]  /*e4a0*/  ISETP.GE.AND P2, PT, R4, RZ, PT ;  /* 0x000000ff0400720c */ /* 0x000fc60003f46270 */
[----:B------:R-:W-:-:S05]  /*e4b0*/  IMAD.MOV R2, RZ, RZ, -R0 ;  /* 0x000000ffff027224 */ /* 0x000fca00078e0a00 */
[----:B------:R-:W-:Y:S01]  /*e4c0*/  @!P1 MOV R0, R2 ;  /* 0x0000000200009202 */ /* 0x000fe20000000f00 */
[----:B0-----:R-:W-:-:S10]  /*e4d0*/  DMUL R40, R16, UR4 ;  /* 0x0000000410287c28 */ /* 0x001fd40008000000 */
[----:B------:R-:W0:Y:S02]  /*e4e0*/  F2F.F32.F64 R40, R40 ;  /* 0x0000002800287310 */ /* 0x000e240000301000 */
[----:B01----:R-:W-:-:S07]  /*e4f0*/  FSEL R2, -R40, R40, !P2 ;  /* 0x0000002828027208 */ /* 0x003fce0005000100 */
.L_x_185:
[----:B------:R-:W-:Y:S05]  /*e500*/  BSYNC.RECONVERGENT B0 ;  /* 0x0000000000007941 */ /* 0x000fea0003800200 */
.L_x_184:
        /* <DEDUP_REMOVED lines=32> */
.L_x_191:
        /* <DEDUP_REMOVED lines=14> */
.L_x_190:
        /* <DEDUP_REMOVED lines=31> */
.L_x_189:
[----:B------:R-:W-:Y:S05]  /*e9e0*/  BSYNC.RECONVERGENT B0 ;  /* 0x0000000000007941 */ /* 0x000fea0003800200 */
.L_x_188:
[----:B------:R-:W-:Y:S01]  /*e9f0*/  FMUL R3, R0, R0 ;  /* 0x0000000000037220 */ /* 0x000fe20000400000 */
[----:B------:R-:W-:Y:S01]  /*ea00*/  LOP3.LUT R14, R2, 0x1, RZ, 0xc0, !PT ;  /* 0x00000001020e7812 */ /* 0x000fe200078ec0ff */
[----:B------:R-:W-:Y:S01]  /*ea10*/  FMUL R16, R22, 0.5 ;  /* 0x3f00000016107820 */ /* 0x000fe20000400000 */
[----:B------:R-:W-:Y:S01]  /*ea20*/  LOP3.LUT P2, RZ, R2, 0x2, RZ, 0xc0, !PT ;  /* 0x0000000202ff7812 */ /* 0x000fe2000784c0ff */
[----:B------:R-:W-:Y:S01]  /*ea30*/  FFMA R4, R3, R43, -0.0013887860113754868507 ;  /* 0xbab607ed03047423 */ /* 0x000fe2000000002b */
[----:B------:R-:W-:Y:S01]  /*ea40*/  ISETP.NE.U32.AND P1, PT, R14, 0x1, PT ;  /* 0x000000010e00780c */ /* 0x000fe20003f25070 */
[----:B------:R-:W-:Y:S03]  /*ea50*/  BSSY.RECONVERGENT B0, `(.L_x_192) ;  /* 0x000004a000007945 */ /* 0x000fe60003800200 */
[----:B------:R-:W-:Y:S02]  /*ea60*/  FSEL R4, R4, -0.00019574658654164522886, !P1 ;  /* 0xb94d415304047808 */ /* 0x000fe40004800000 */
[----:B------:R-:W-:-:S02]  /*ea70*/  FSEL R14, R41, 0.041666727513074874878, P1 ;  /* 0x3d2aaabb290e7808 */ /* 0x000fc40000800000 */
[----:B------:R-:W-:Y:S02]  /*ea80*/  FSEL R2, -R40, -0.4999999701976776123, P1 ;  /* 0xbeffffff28027808 */ /* 0x000fe40000800100 */
[----:B------:R-:W-:Y:S01]  /*ea90*/  FSEL R0, R0, 1, P1 ;  /* 0x3f80000000007808 */ /* 0x000fe20000800000 */
[----:B------:R-:W-:Y:S01]  /*eaa0*/  FFMA R4, R3, R4, R14 ;  /* 0x0000000403047223 */ /* 0x000fe2000000000e */
[----:B------:R-:W-:-:S03]  /*eab0*/  FFMA R14, R16, R31, R19 ;  /* 0x0000001f100e7223 */ /* 0x000fc60000000013 */
[----:B------:R-:W-:Y:S01]  /*eac0*/  FFMA R2, R3, R4, R2 ;  /* 0x0000000403027223 */ /* 0x000fe20000000002 */
[----:B------:R-:W-:Y:S01]  /*ead0*/  FMUL R17, R11, R14 ;  /* 0x0000000e0b117220 */ /* 0x000fe20000400000 */
[----:B------:R-:W-:-:S03]  /*eae0*/  FFMA R3, R3, R0, RZ ;  /* 0x0000000003037223 */ /* 0x000fc600000000ff */
[----:B------:R-:W-:Y:S01]  /*eaf0*/  FMUL R17, R14, R17 ;  /* 0x000000110e117220 */ /* 0x000fe20000400000 */
[----:B------:R-:W-:Y:S01]  /*eb00*/  FFMA R0, R3, R2, R0 ;  /* 0x0000000203007223 */ /* 0x000fe20000000000 */
[----:B------:R-:W-:Y:S02]  /*eb10*/  IMAD.MOV.U32 R2, RZ, RZ, R38 ;  /* 0x000000ffff027224 */ /* 0x000fe400078e0026 */
[----:B------:R-:W-:Y:S01]  /*eb20*/  FMUL R17, R17, R20 ;  /* 0x0000001411117220 */ /* 0x000fe20000400000 */
        /* <DEDUP_REMOVED lines=15> */
.L_x_195:
        /* <DEDUP_REMOVED lines=14> */
.L_x_194:
        /* <DEDUP_REMOVED lines=31> */
.L_x_193:
[----:B------:R-:W-:Y:S05]  /*eef0*/  BSYNC.RECONVERGENT B0 ;  /* 0x0000000000007941 */ /* 0x000fea0003800200 */
.L_x_192:
        /* <DEDUP_REMOVED lines=27> */
.L_x_199:
        /* <DEDUP_REMOVED lines=14> */
.L_x_198:
        /* <DEDUP_REMOVED lines=31> */
.L_x_197:
[----:B------:R-:W-:Y:S05]  /*f380*/  BSYNC.RECONVERGENT B0 ;  /* 0x0000000000007941 */ /* 0x000fea0003800200 */
.L_x_196:
[----:B------:R-:W-:Y:S01]  /*f390*/  FMUL R0, R22, 0.5 ;  /* 0x3f00000016007820 */ /* 0x000fe20000400000 */
[C---:B------:R-:W-:Y:S01]  /*f3a0*/  LOP3.LUT R2, R38.reuse, 0x1, RZ, 0xc0, !PT ;  /* 0x0000000126027812 */ /* 0x040fe200078ec0ff */
[----:B------:R-:W-:Y:S01]  /*f3b0*/  VIADD R38, R38, 0x1 ;  /* 0x0000000126267836 */ /* 0x000fe20000000000 */
[----:B------:R-:W0:Y:S01]  /*f3c0*/  LDCU UR4, c[0x0][0x388] ;  /* 0x00007100ff0477ac */ /* 0x000e220008000800 */
        /* <DEDUP_REMOVED lines=9> */
[----:B------:R-:W-:Y:S02]  /*f460*/  FSEL R43, R43, -0.00019574658654164522886, P0 ;  /* 0xb94d41532b2b7808 */ /* 0x000fe40000000000 */
        /* <DEDUP_REMOVED lines=19> */
[----:B------:R-:W-:Y:S01]  /*f5a0*/  MOV R0, R28 ;  /* 0x0000001c00007202 */ /* 0x000fe20000000f00 */
[----:B------:R-:W-:Y:S01]  /*f5b0*/  IMAD.MOV.U32 R3, RZ, RZ, R37 ;  /* 0x000000ffff037224 */ /* 0x000fe200078e0025 */
[----:B------:R-:W-:-:S07]  /*f5c0*/  MOV R16, 0xf5e0 ;  /* 0x0000f5e000107802 */ /* 0x000fce0000000f00 */
[----:B------:R-:W-:Y:S05]  /*f5d0*/  CALL.REL.NOINC `($__internal_1_$__cuda_sm3x_div_rn_noftz_f32_slowpath) ;  /* 0x0000002000cc7944 */ /* 0x000fea0003c00000 */
[----:B------:R-:W-:-:S07]  /*f5e0*/  MOV R36, R0 ;  /* 0x0000000000247202 */ /* 0x000fce0000000f00 */
.L_x_201:
[----:B------:R-:W-:Y:S05]  /*f5f0*/  BSYNC.RECONVERGENT B4 ;  /* 0x0000000000047941 */ /* 0x000fea0003800200 */
.L_x_200:
        /* <DEDUP_REMOVED lines=14> */
.L_x_203:
[----:B------:R-:W-:Y:S05]  /*f6e0*/  BSYNC.RECONVERGENT B4 ;  /* 0x0000000000047941 */ /* 0x000fea0003800200 */
.L_x_202:
        /* <DEDUP_REMOVED lines=18> */
.L_x_205:
[----:B------:R-:W-:Y:S05]  /*f810*/  BSYNC.RECONVERGENT B4 ;  /* 0x0000000000047941 */ /* 0x000fea0003800200 */
.L_x_204:
        /* <DEDUP_REMOVED lines=40> */
.L_x_209:
        /* <DEDUP_REMOVED lines=14> */
.L_x_208:
[----:B------:R-:W-:Y:S01]  /*fb80*/  SHF.R.U32.HI R2, RZ, 0x17, R39 ;  /* 0x00000017ff027819 */ /* 0x000fe20000011627 */
        /* <DEDUP_REMOVED lines=30> */
.L_x_207:
[----:B------:R-:W-:Y:S05]  /*fd70*/  BSYNC.RECONVERGENT B0 ;  /* 0x0000000000007941 */ /* 0x000fea0003800200 */
.L_x_206:
        /* <DEDUP_REMOVED lines=14> */
[----:B------:R-:W-:Y:S01]  /*fe60*/  FFMA R4, R3, R4, R14 ;  /* 0x0000000403047223 */ /* 0x000fe2000000000e */
[----:B------:R-:W-:Y:S01]  /*fe70*/  FSETP.GE.AND P0, PT, |R39|, 105615, PT ;  /* 0x47ce47802700780b */ /* 0x000fe20003f06200 */
[C---:B------:R-:W-:Y:S01]  /*fe80*/  FFMA R17, R3.reuse, R0, RZ ;  /* 0x0000000003117223 */ /* 0x040fe200000000ff */
[----:B------:R-:W-:Y:S01]  /*fe90*/  MOV R2, R43 ;  /* 0x0000002b00027202 */ /* 0x000fe20000000f00 */
[----:B------:R-:W-:-:S04]  /*fea0*/  FFMA R4, R3, R4, R41 ;  /* 0x0000000403047223 */ /* 0x000fc80000000029 */
[----:B------:R-:W-:Y:S01]  /*feb0*/  FFMA R28, R17, R4, R0 ;  /* 0x00000004111c7223 */ /* 0x000fe20000000000 */
[----:B------:R-:W-:-:S03]  /*fec0*/  IMAD.MOV.U32 R0, RZ, RZ, R42 ;  /* 0x000000ffff007224 */ /* 0x000fc600078e002a */
[----:B------:R-:W-:Y:S02]  /*fed0*/  @P1 FADD R28, RZ, -R28 ;  /* 0x8000001cff1c1221 */ /* 0x000fe40000000000 */
[----:B------:R-:W-:Y:S05]  /*fee0*/  @!P0 BRA `(.L_x_211) ;  /* 0x0000000000dc8947 */ /* 0x000fea0003800000 */
        /* <DEDUP_REMOVED lines=10> */
.L_x_213:
        /* <DEDUP_REMOVED lines=14> */
.L_x_212:
        /* <DEDUP_REMOVED lines=31> */
.L_x_211:
[----:B------:R-:W-:Y:S05]  /*10260*/  BSYNC.RECONVERGENT B0 ;  /* 0x0000000000007941 */ /* 0x000fea0003800200 */
.L_x_210:
        /* <DEDUP_REMOVED lines=28> */
[----:B------:R-:W-:Y:S01]  /*10430*/  MOV R2, R43 ;  /* 0x0000002b00027202 */ /* 0x000fe20000000f00 */
[----:B------:R-:W-:-:S02]  /*10440*/  FFMA R14, R14, R21, R47 ;  /* 0x000000150e0e7223 */ /* 0x000fc4000000002f */
        /* <DEDUP_REMOVED lines=14> */
.L_x_217:
        /* <DEDUP_REMOVED lines=14> */
.L_x_216:
        /* <DEDUP_REMOVED lines=31> */
.L_x_215:
[----:B------:R-:W-:Y:S05]  /*10800*/  BSYNC.RECONVERGENT B0 ;  /* 0x0000000000007941 */ /* 0x000fea0003800200 */
.L_x_214:
        /* <DEDUP_REMOVED lines=17> */
[-C--:B------:R-:W-:Y:S01]  /*10920*/  FMUL R14, R12, R17.reuse ;  /* 0x000000110c0e7220 */ /* 0x080fe20000400000 */
        /* <DEDUP_REMOVED lines=19> */
.L_x_221:
        /* <DEDUP_REMOVED lines=14> */
.L_x_220:
        /* <DEDUP_REMOVED lines=31> */
.L_x_219:
[----:B------:R-:W-:Y:S05]  /*10d30*/  BSYNC.RECONVERGENT B0 ;  /* 0x0000000000007941 */ /* 0x000fea0003800200 */
.L_x_218:
[----:B------:R-:W-:Y:S01]  /*10d40*/  FFMA R49, R36, R22, R19 ;  /* 0x0000001624317223 */ /* 0x000fe20000000013 */
[----:B------:R-:W-:Y:S01]  /*10d50*/  FMUL R0, R42, R42 ;  /* 0x0000002a2a007220 */ /* 0x000fe20000400000 */
[----:B------:R-:W-:Y:S01]  /*10d60*/  LOP3.LUT R2, R43, 0x1, RZ, 0xc0, !PT ;  /* 0x000000012b027812 */ /* 0x000fe200078ec0ff */
[----:B------:R-:W0:Y:S01]  /*10d70*/  LDCU UR4, c[0x0][0x388] ;  /* 0x00007100ff0477ac */ /* 0x000e220008000800 */
[----:B------:R-:W1:Y:S01]  /*10d80*/  MUFU.RCP R4, R49 ;  /* 0x0000003100047308 */ /* 0x000e620000001000 */
[----:B------:R-:W-:Y:S01]  /*10d90*/  FFMA R45, R0, R45, -0.0013887860113754868507 ;  /* 0xbab607ed002d7423 */ /* 0x000fe2000000002d */
[----:B------:R-:W-:Y:S01]  /*10da0*/  ISETP.NE.U32.AND P0, PT, R2, 0x1, PT ;  /* 0x000000010200780c */ /* 0x000fe20003f05070 */
[----:B------:R-:W-:Y:S01]  /*10db0*/  FMUL R2, R11, R49 ;  /* 0x000000310b027220 */ /* 0x000fe20000400000 */
[----:B------:R-:W-:Y:S01]  /*10dc0*/  IADD3 R43, PT, PT, R43, 0x1, RZ ;  /* 0x000000012b2b7810 */ /* 0x000fe20007ffe0ff */
[----:B------:R-:W-:Y:S01]  /*10dd0*/  BSSY.RECONVERGENT B4, `(.L_x_222) ;  /* 0x000001c000047945 */ /* 0x000fe20003800200 */
[----:B------:R-:W-:-:S02]  /*10de0*/  FSEL R3, R44, 0.041666727513074874878, !P0 ;  /* 0x3d2aaabb2c037808 */ /* 0x000fc40004000000 */
[----:B------:R-:W-:Y:S02]  /*10df0*/  FSEL R45, R45, -0.00019574658654164522886, P0 ;  /* 0xb94d41532d2d7808 */ /* 0x000fe40000000000 */
[----:B------:R-:W-:Y:S02]  /*10e00*/  FSEL R46, -R46, -0.4999999701976776123, !P0 ;  /* 0xbeffffff2e2e7808 */ /* 0x000fe40004000100 */
[----:B------:R-:W-:Y:S01]  /*10e10*/  LOP3.LUT P1, RZ, R43, 0x2, RZ, 0xc0, !PT ;  /* 0x000000022bff7812 */ /* 0x000fe2000782c0ff */
[----:B------:R-:W-:Y:S01]  /*10e20*/  FFMA R45, R0, R45, R3 ;  /* 0x0000002d002d7223 */ /* 0x000fe20000000003 */
[----:B------:R-:W-:Y:S01]  /*10e30*/  FSEL R3, R42, 1, !P0 ;  /* 0x3f8000002a037808 */ /* 0x000fe20004000000 */
[----:B------:R-:W2:Y:S01]  /*10e40*/  FCHK P0, R28, R49 ;  /* 0x000000311c007302 */ /* 0x000ea20000000000 */
[C---:B------:R-:W-:Y:S01]  /*10e50*/  FSET.BF.GT.AND R14, R49.reuse, RZ, PT ;  /* 0x000000ff310e720a */ /* 0x040fe20003804000 */
[C---:B------:R-:W-:Y:S01]  /*10e60*/  FFMA R45, R0.reuse, R45, R46 ;  /* 0x0000002d002d7223 */ /* 0x040fe2000000002e */
[----:B-1----:R-:W-:Y:S01]  /*10e70*/  FFMA R17, -R49, R4, 1 ;  /* 0x3f80000031117423 */ /* 0x002fe20000000104 */
[----:B------:R-:W-:-:S03]  /*10e80*/  FFMA R0, R0, R3, RZ ;  /* 0x0000000300007223 */ /* 0x000fc600000000ff */
[----:B------:R-:W-:Y:S01]  /*10e90*/  FFMA R39, R4, R17, R4 ;  /* 0x0000001104277223 */ /* 0x000fe20000000004 */
[----:B------:R-:W-:Y:S01]  /*10ea0*/  FMUL R17, R49, R2 ;  /* 0x0000000231117220 */ /* 0x000fe20000400000 */
[----:B------:R-:W-:Y:S02]  /*10eb0*/  FFMA R0, R0, R45, R3 ;  /* 0x0000002d00007223 */ /* 0x000fe40000000003 */
[----:B------:R-:W-:Y:S01]  /*10ec0*/  FFMA R4, R28, R39, RZ ;  /* 0x000000271c047223 */ /* 0x000fe200000000ff */
[----:B------:R-:W-:Y:S01]  /*10ed0*/  FMUL R17, R17, R20 ;  /* 0x0000001411117220 */ /* 0x000fe20000400000 */
[----:B------:R-:W-:Y:S02]  /*10ee0*/  @P1 FADD R0, RZ, -R0 ;  /* 0x80000000ff001221 */ /* 0x000fe40000000000 */
[----:B------:R-:W-:Y:S02]  /*10ef0*/  FFMA R3, -R49, R4, R28 ;  /* 0x0000000431037223 */ /* 0x000fe4000000011c */
[----:B------:R-:W-:-:S02]  /*10f00*/  FFMA R2, R0, R17, R47 ;  /* 0x0000001100027223 */ /* 0x000fc4000000002f */
[----:B------:R-:W-:Y:S02]  /*10f10*/  FFMA R4, R39, R3, R4 ;  /* 0x0000000327047223 */ /* 0x000fe40000000004 */
[----:B0-----:R-:W-:Y:S01]  /*10f20*/  FADD R2, R2, -UR4 ;  /* 0x8000000402027e21 */ /* 0x001fe20008000000 */
[----:B--2---:R-:W-:Y:S06]  /*10f30*/  @!P0 BRA `(.L_x_223) ;  /* 0x0000000000148947 */ /* 0x004fec0003800000 */
[----:B------:R-:W-:Y:S01]  /*10f40*/  IMAD.MOV.U32 R0, RZ, RZ, R28 ;  /* 0x000000ffff007224 */ /* 0x000fe200078e001c */
[----:B------:R-:W-:Y:S02]  /*10f50*/  MOV R3, R49 ;  /* 0x0000003100037202 */ /* 0x000fe40000000f00 */
[----:B------:R-:W-:-:S07]  /*10f60*/  MOV R16, 0x10f80 ;  /* 0x00010f8000107802 */ /* 0x000fce0000000f00 */
[----:B------:R-:W-:Y:S05]  /*10f70*/  CALL.REL.NOINC `($__internal_1_$__cuda_sm3x_div_rn_noftz_f32_slowpath) ;  /* 0x0000000800647944 */ /* 0x000fea0003c00000 */
[----:B------:R-:W-:-:S07]  /*10f80*/  IMAD.MOV.U32 R4, RZ, RZ, R0 ;  /* 0x000000ffff047224 */ /* 0x000fce00078e0000 */
.L_x_223:
[----:B------:R-:W-:Y:S05]  /*10f90*/  BSYNC.RECONVERGENT B4 ;  /* 0x0000000000047941 */ /* 0x000fea0003800200 */
.L_x_222:
        /* <DEDUP_REMOVED lines=13> */
.L_x_225:
[----:B------:R-:W-:Y:S05]  /*11070*/  BSYNC.RECONVERGENT B4 ;  /* 0x0000000000047941 */ /* 0x000fea0003800200 */
.L_x_224:
[----:B------:R-:W-:Y:S01]  /*11080*/  IADD3 R26, PT, PT, R26, 0x1, RZ ;  /* 0x000000011a1a7810 */ /* 0x000fe20007ffe0ff */
        /* <DEDUP_REMOVED lines=15> */
.L_x_137:
[----:B------:R-:W-:Y:S01]  /*11180*/  FMNMX R25, RZ, R25, !PT ;  /* 0x00000019ff197209 */ /* 0x000fe20007800000 */
[----:B------:R-:W-:Y:S02]  /*11190*/  VIADD R23, R23, 0x1 ;  /* 0x0000000117177836 */ /* 0x000fe40000000000 */
[--C-:B------:R-:W-:Y:S02]  /*111a0*/  FADD R17, R13, -R18.reuse ;  /* 0x800000120d117221 */ /* 0x100fe40000000000 */
[----:B------:R-:W-:Y:S01]  /*111b0*/  FADD R0, R25, -0.89999997615814208984 ;  /* 0xbf66666619007421 */ /* 0x000fe20000000000 */
[----:B------:R-:W-:Y:S01]  /*111c0*/  ISETP.NE.AND P0, PT, R23, 0x8, PT ;  /* 0x000000081700780c */ /* 0x000fe20003f05270 */
[----:B------:R-:W-:Y:S02]  /*111d0*/  FFMA R17, R17, 0.5, R18 ;  /* 0x3f00000011117823 */ /* 0x000fe40000000012 */
[----:B------:R-:W-:-:S05]  /*111e0*/  FMUL R2, R0, R15 ;  /* 0x0000000f00027220 */ /* 0x000fca0000400000 */
[C---:B------:R-:W-:Y:S02]  /*111f0*/  FSET.BF.GEU.AND R3, R2.reuse, RZ, PT ;  /* 0x000000ff0203720a */ /* 0x040fe4000380e000 */
[----:B------:R-:W-:-:S03]  /*11200*/  FSET.BF.LT.AND R2, R2, RZ, PT ;  /* 0x000000ff0202720a */ /* 0x000fc60003801000 */
[C---:B------:R-:W-:Y:S02]  /*11210*/  FMUL R13, R3.reuse, R13 ;  /* 0x0000000d030d7220 */ /* 0x040fe40000400000 */
[C---:B------:R-:W-:Y:S01]  /*11220*/  FMUL R18, R2.reuse, R18 ;  /* 0x0000001202127220 */ /* 0x040fe20000400000 */
[C---:B------:R-:W-:Y:S01]  /*11230*/  FMUL R15, R2.reuse, R15 ;  /* 0x0000000f020f7220 */ /* 0x040fe20000400000 */
[-C--:B------:R-:W-:Y:S02]  /*11240*/  FFMA R13, R2, R17.reuse, R13 ;  /* 0x00000011020d7223 */ /* 0x080fe4000000000d */
[----:B------:R-:W-:Y:S01]  /*11250*/  FFMA R18, R3, R17, R18 ;  /* 0x0000001103127223 */ /* 0x000fe20000000012 */
[----:B------:R-:W-:Y:S01]  /*11260*/  FFMA R15, R0, R3, R15 ;  /* 0x00000003000f7223 */ /* 0x000fe2000000000f */
[----:B------:R-:W-:Y:S06]  /*11270*/  @P0 BRA `(.L_x_227) ;  /* 0xffffff8800e40947 */ /* 0x000fec000383ffff */
[----:B------:R-:W-:Y:S05]  /*11280*/  BSYNC.RECONVERGENT B2 ;  /* 0x0000000000027941 */ /* 0x000fea0003800200 */
.L_x_115:
[----:B------:R-:W0:Y:S01]  /*11290*/  LDC R5, c[0x0][0x388] ;  /* 0x0000e200ff057b82 */ /* 0x000e220000000800 */
[C---:B------:R-:W-:Y:S01]  /*112a0*/  FSET.BF.LE.AND R0, R15.reuse, RZ, PT ;  /* 0x000000ff0f00720a */ /* 0x040fe20003803000 */
[----:B------:R-:W-:Y:S01]  /*112b0*/  FADD R13, -R18, R13 ;  /* 0x0000000d120d7221 */ /* 0x000fe20000000100 */
[----:B------:R-:W-:Y:S01]  /*112c0*/  FSET.BF.GT.AND R15, R15, RZ, PT ;  /* 0x000000ff0f0f720a */ /* 0x000fe20003804000 */
[----:B------:R-:W-:Y:S02]  /*112d0*/  BSSY.RECONVERGENT B2, `(.L_x_228) ;  /* 0x0000012000027945 */ /* 0x000fe40003800200 */
[----:B------:R-:W-:Y:S01]  /*112e0*/  FFMA R18, R13, 0.5, R18 ;  /* 0x3f0000000d127823 */ /* 0x000fe20000000012 */
[----:B0-----:R-:W0:Y:S01]  /*112f0*/  MUFU.RCP R2, R5 ;  /* 0x0000000500027308 */ /* 0x001e220000001000 */
[----:B------:R-:W-:-:S04]  /*11300*/  FMUL R0, R0, R5 ;  /* 0x0000000500007220 */ /* 0x000fc80000400000 */
[----:B------:R-:W-:-:S04]  /*11310*/  FFMA R18, R15, R18, R0 ;  /* 0x000000120f127223 */ /* 0x000fc80000000000 */
[----:B------:R-:W1:Y:S01]  /*11320*/  FCHK P0, R18, R5 ;  /* 0x0000000512007302 */ /* 0x000e620000000000 */
[----:B0-----:R-:W-:-:S04]  /*11330*/  FFMA R3, R2, -R5, 1 ;  /* 0x3f80000002037423 */ /* 0x001fc80000000805 */
[----:B------:R-:W-:-:S04]  /*11340*/  FFMA R0, R2, R3, R2 ;  /* 0x0000000302007223 */ /* 0x000fc80000000002 */
[----:B------:R-:W-:-:S04]  /*11350*/  FFMA R3, R0, R18, RZ ;  /* 0x0000001200037223 */ /* 0x000fc800000000ff */
[----:B------:R-:W-:-:S04]  /*11360*/  FFMA R2, R3, -R5, R18 ;  /* 0x8000000503027223 */ /* 0x000fc80000000012 */
[----:B------:R-:W-:Y:S01]  /*11370*/  FFMA R2, R0, R2, R3 ;  /* 0x0000000200027223 */ /* 0x000fe20000000003 */
[----:B-1----:R-:W-:Y:S06]  /*11380*/  @!P0 BRA `(.L_x_229) ;  /* 0x0000000000188947 */ /* 0x002fec0003800000 */
[----:B------:R-:W0:Y:S01]  /*11390*/  LDCU UR4, c[0x0][0x388] ;  /* 0x00007100ff0477ac */ /* 0x000e220008000800 */
[----:B------:R-:W-:Y:S02]  /*113a0*/  MOV R0, R18 ;  /* 0x0000001200007202 */ /* 0x000fe40000000f00 */
[----:B------:R-:W-:Y:S01]  /*113b0*/  MOV R16, 0x113e0 ;  /* 0x000113e000107802 */ /* 0x000fe20000000f00 */
[----:B0-----:R-:W-:-:S07]  /*113c0*/  IMAD.U32 R3, RZ, RZ, UR4 ;  /* 0x00000004ff037e24 */ /* 0x001fce000f8e00ff */
[----:B------:R-:W-:Y:S05]  /*113d0*/  CALL.REL.NOINC `($__internal_1_$__cuda_sm3x_div_rn_noftz_f32_slowpath) ;  /* 0x00000004004c7944 */ /* 0x000fea0003c00000 */
[----:B------:R-:W-:-:S07]  /*113e0*/  MOV R2, R0 ;  /* 0x0000000000027202 */ /* 0x000fce0000000f00 */
.L_x_229:
[----:B------:R-:W-:Y:S05]  /*113f0*/  BSYNC.RECONVERGENT B2 ;  /* 0x0000000000027941 */ /* 0x000fea0003800200 */
.L_x_228:
[----:B------:R-:W0:Y:S01]  /*11400*/  LDC.64 R8, c[0x0][0x3a0] ;  /* 0x0000e800ff087b82 */ /* 0x000e220000000a00 */
[----:B------:R-:W-:Y:S07]  /*11410*/  BSSY.RECONVERGENT B2, `(.L_x_230) ;  /* 0x0000011000027945 */ /* 0x000fee0003800200 */
[----:B------:R-:W1:Y:S01]  /*11420*/  LDC R5, c[0x0][0x39c] ;  /* 0x0000e700ff057b82 */ /* 0x000e620000000800 */
[----:B0-----:R-:W0:Y:S01]  /*11430*/  MUFU.RCP R0, R9 ;  /* 0x0000000900007308 */ /* 0x001e220000001000 */
[----:B------:R-:W-:-:S07]  /*11440*/  FADD R8, R8, -600 ;  /* 0xc416000008087421 */ /* 0x000fce0000000000 */
[----:B------:R-:W2:Y:S01]  /*11450*/  FCHK P0, R2, R9 ;  /* 0x0000000902007302 */ /* 0x000ea20000000000 */
[----:B0-----:R-:W-:-:S04]  /*11460*/  FFMA R3, R0, -R9, 1 ;  /* 0x3f80000000037423 */ /* 0x001fc80000000809 */
[----:B------:R-:W-:-:S04]  /*11470*/  FFMA R0, R0, R3, R0 ;  /* 0x0000000300007223 */ /* 0x000fc80000000000 */
[----:B------:R-:W-:-:S04]  /*11480*/  FFMA R3, R0, R2, RZ ;  /* 0x0000000200037223 */ /* 0x000fc800000000ff */
[----:B------:R-:W-:-:S04]  /*11490*/  FFMA R4, R3, -R9, R2 ;  /* 0x8000000903047223 */ /* 0x000fc80000000002 */
[----:B------:R-:W-:Y:S01]  /*114a0*/  FFMA R0, R0, R4, R3 ;  /* 0x0000000400007223 */ /* 0x000fe20000000003 */
[----:B-1----:R-:W-:Y:S01]  /*114b0*/  FADD R4, R5, -4 ;  /* 0xc080000005047421 */ /* 0x002fe20000000000 */
[----:B--2---:R-:W-:Y:S06]  /*114c0*/  @!P0 BRA `(.L_x_231) ;  /* 0x0000000000148947 */ /* 0x004fec0003800000 */
[----:B------:R-:W0:Y:S01]  /*114d0*/  LDCU UR4, c[0x0][0x3a4] ;  /* 0x00007480ff0477ac */ /* 0x000e220008000800 */
[----:B------:R-:W-:Y:S01]  /*114e0*/  IMAD.MOV.U32 R0, RZ, RZ, R2 ;  /* 0x000000ffff007224 */ /* 0x000fe200078e0002 */
[----:B------:R-:W-:Y:S02]  /*114f0*/  MOV R16, 0x11520 ;  /* 0x0001152000107802 */ /* 0x000fe40000000f00 */
[----:B0-----:R-:W-:-:S07]  /*11500*/  MOV R3, UR4 ;  /* 0x0000000400037c02 */ /* 0x001fce0008000f00 */
[----:B------:R-:W-:Y:S05]  /*11510*/  CALL.REL.NOINC `($__internal_1_$__cuda_sm3x_div_rn_noftz_f32_slowpath) ;  /* 0x0000000000fc7944 */ /* 0x000fea0003c00000 */
.L_x_231:
[----:B------:R-:W-:Y:S05]  /*11520*/  BSYNC.RECONVERGENT B2 ;  /* 0x0000000000027941 */ /* 0x000fea0003800200 */
.L_x_230:
[----:B------:R-:W-:Y:S01]  /*11530*/  FSETP.GT.AND P0, PT, R4, 0.050000000745058059692, PT ;  /* 0x3d4ccccd0400780b */ /* 0x000fe20003f04000 */
[----:B------:R-:W-:Y:S01]  /*11540*/  FADD R0, R0, -1 ;  /* 0xbf80000000007421 */ /* 0x000fe20000000000 */
[----:B------:R-:W-:Y:S01]  /*11550*/  FMUL R8, R8, 0.5 ;  /* 0x3f00000008087820 */ /* 0x000fe20000400000 */
[----:B------:R-:W0:Y:S01]  /*11560*/  S2UR UR4, SR_CTAID.X ;  /* 0x00000000000479c3 */ /* 0x000e220000002500 */
[----:B------:R-:W-:Y:S01]  /*11570*/  FSEL R3, RZ, 20, !P0 ;  /* 0x41a00000ff037808 */ /* 0x000fe20004000000 */
[----:B------:R-:W-:Y:S01]  /*11580*/  FMUL R0, R0, 25 ;  /* 0x41c8000000007820 */ /* 0x000fe20000400000 */
[----:B------:R-:W-:Y:S02]  /*11590*/  R2UR UR6, R6 ;  /* 0x00000000060672ca */ /* 0x000fe400000e0000 */
[----:B------:R-:W-:Y:S01]  /*115a0*/  FMNMX R8, RZ, R8, !PT ;  /* 0x00000008ff087209 */ /* 0x000fe20007800000 */
[----:B------:R-:W-:Y:S01]  /*115b0*/  FFMA R4, R4, 100, R3 ;  /* 0x42c8000004047823 */ /* 0x000fe20000000003 */
[----:B------:R-:W-:Y:S01]  /*115c0*/  R2UR UR7, R7 ;  /* 0x00000000070772ca */ /* 0x000fe200000e0000 */
[----:B------:R1:W-:Y:S08]  /*115d0*/  F2F.F64.F32 R2, R0 ;  /* 0x0000000000027310 */ /* 0x0003f00000201800 */
[----:B------:R-:W2:Y:S01]  /*115e0*/  F2F.F64.F32 R4, R4 ;  /* 0x0000000400047310 */ /* 0x000ea20000201800 */
[----:B-1----:R-:W0:Y:S01]  /*115f0*/  LDC R0, c[0x0][0x360] ;  /* 0x0000d800ff007b82 */ /* 0x002e220000000800 */
[----:B--2---:R-:W-:Y:S01]  /*11600*/  DSETP.MAX.AND P0, P1, RZ, R4, PT ;  /* 0x00000004ff00722a */ /* 0x004fe2000390f000 */
[----:B------:R-:W-:Y:S01]  /*11610*/  IMAD.MOV.U32 R9, RZ, RZ, R4 ;  /* 0x000000ffff097224 */ /* 0x000fe200078e0004 */
[----:B------:R-:W-:-:S02]  /*11620*/  MOV R10, R5 ;  /* 0x00000005000a7202 */ /* 0x000fc40000000f00 */
[----:B------:R-:W-:-:S06]  /*11630*/  CS2R R4, SRZ ;  /* 0x0000000000047805 */ /* 0x000fcc000001ff00 */
[----:B------:R-:W-:Y:S02]  /*11640*/  SEL R4, R4, R9, P0 ;  /* 0x0000000904047207 */ /* 0x000fe40000000000 */
[----:B------:R-:W-:Y:S01]  /*11650*/  FSEL R5, R5, R10, P0 ;  /* 0x0000000a05057208 */ /* 0x000fe20000000000 */
[----:B------:R-:W1:Y:S01]  /*11660*/  F2F.F64.F32 R8, R8 ;  /* 0x0000000800087310 */ /* 0x000e620000201800 */
[----:B------:R-:W-:Y:S01]  /*11670*/  @P1 LOP3.LUT R5, R10, 0x80000, RZ, 0xfc, !PT ;  /* 0x000800000a051812 */ /* 0x000fe200078efcff */
[----:B------:R-:W-:-:S05]  /*11680*/  IMAD.MOV.U32 R10, RZ, RZ, RZ ;  /* 0x000000ffff0a7224 */ /* 0x000fca00078e00ff */
[----:B------:R-:W-:Y:S01]  /*11690*/  DADD R2, R2, -R4 ;  /* 0x0000000002027229 */ /* 0x000fe20000000804 */
[----:B------:R-:W2:Y:S07]  /*116a0*/  LDC.64 R4, c[0x0][0x380] ;  /* 0x0000e000ff047b82 */ /* 0x000eae0000000a00 */
[----:B-1----:R-:W-:Y:S01]  /*116b0*/  DADD R2, R2, -R8 ;  /* 0x0000000002027229 */ /* 0x002fe20000000808 */
[----:B------:R-:W0:Y:S07]  /*116c0*/  S2R R9, SR_TID.X ;  /* 0x0000000000097919 */ /* 0x000e2e0000002100 */
[----:B------:R-:W-:-:S02]  /*116d0*/  DSETP.MAX.AND P0, P1, RZ, R2, PT ;  /* 0x00000002ff00722a */ /* 0x000fc4000390f000 */
[----:B------:R-:W-:Y:S01]  /*116e0*/  MOV R13, R3 ;  /* 0x00000003000d7202 */ /* 0x000fe20000000f00 */
[----:B------:R-:W-:Y:S02]  /*116f0*/  IMAD.MOV.U32 R11, RZ, RZ, R2 ;  /* 0x000000ffff0b7224 */ /* 0x000fe400078e0002 */
[----:B------:R-:W-:Y:S01]  /*11700*/  HFMA2 R2, -RZ, RZ, 0, 0 ;  /* 0x00000000ff027431 */ /* 0x000fe200000001ff */
[----:B------:R-:W-:-:S08]  /*11710*/  FSEL R15, R10, R13, P0 ;  /* 0x0000000d0a0f7208 */ /* 0x000fd00000000000 */
[----:B------:R-:W-:Y:S02]  /*11720*/  @P1 LOP3.LUT R15, R13, 0x80000, RZ, 0xfc, !PT ;  /* 0x000800000d0f1812 */ /* 0x000fe400078efcff */
[----:B------:R-:W-:-:S03]  /*11730*/  SEL R2, R2, R11, P0 ;  /* 0x0000000b02027207 */ /* 0x000fc60000000000 */
[----:B------:R-:W-:-:S06]  /*11740*/  IMAD.MOV.U32 R3, RZ, RZ, R15 ;  /* 0x000000ffff037224 */ /* 0x000fcc00078e000f */
[----:B------:R-:W1:Y:S01]  /*11750*/  F2F.F32.F64 R3, R2 ;  /* 0x0000000200037310 */ /* 0x000e620000301000 */
[----:B0-----:R-:W-:-:S04]  /*11760*/  IMAD R7, R0, UR4, R9 ;  /* 0x0000000400077c24 */ /* 0x001fc8000f8e0209 */
[----:B--2---:R-:W-:-:S05]  /*11770*/  IMAD.WIDE R4, R7, 0x4, R4 ;  /* 0x0000000407047825 */ /* 0x004fca00078e0204 */
[----:B-1----:R-:W-:Y:S01]  /*11780*/  STG.E desc[UR6][R4.64], R3 ;  /* 0x0000000304007986 */ /* 0x002fe2000c101906 */
[----:B------:R-:W-:Y:S05]  /*11790*/  EXIT ;  /* 0x000000000000794d */ /* 0x000fea0003800000 */
        .weak           $__internal_0_$__cuda_sm20_sqrt_rn_f32_slowpath
        .type           $__internal_0_$__cuda_sm20_sqrt_rn_f32_slowpath,@function
        .size           $__internal_0_$__cuda_sm20_sqrt_rn_f32_slowpath,($__internal_1_$__cuda_sm3x_div_rn_noftz_f32_slowpath - $__internal_0_$__cuda_sm20_sqrt_rn_f32_slowpath)
$__internal_0_$__cuda_sm20_sqrt_rn_f32_slowpath:
[----:B------:R-:W-:-:S13]  /*117a0*/  LOP3.LUT P0, RZ, R0, 0x7fffffff, RZ, 0xc0, !PT ;  /* 0x7fffffff00ff7812 */ /* 0x000fda000780c0ff */
[----:B------:R-:W-:Y:S01]  /*117b0*/  @!P0 MOV R2, R0 ;  /* 0x0000000000028202 */ /* 0x000fe20000000f00 */
[----:B------:R-:W-:Y:S06]  /*117c0*/  @!P0 BRA `(.L_x_232) ;  /* 0x0000000000408947 */ /* 0x000fec0003800000 */
[----:B------:R-:W-:-:S13]  /*117d0*/  FSETP.GEU.FTZ.AND P0, PT, R0, RZ, PT ;  /* 0x000000ff0000720b */ /* 0x000fda0003f1e000 */
[----:B------:R-:W-:Y:S01]  /*117e0*/  @!P0 IMAD.MOV.U32 R2, RZ, RZ, 0x7fffffff ;  /* 0x7fffffffff028424 */ /* 0x000fe200078e00ff */
[----:B------:R-:W-:Y:S06]  /*117f0*/  @!P0 BRA `(.L_x_232) ;  /* 0x0000000000348947 */ /* 0x000fec0003800000 */
[----:B------:R-:W-:-:S13]  /*11800*/  FSETP.GTU.FTZ.AND P0, PT, |R0|, +INF , PT ;  /* 0x7f8000000000780b */ /* 0x000fda0003f1c200 */
[----:B------:R-:W-:Y:S01]  /*11810*/  @P0 FADD.FTZ R2, R0, 1 ;  /* 0x3f80000000020421 */ /* 0x000fe20000010000 */
[----:B------:R-:W-:Y:S06]  /*11820*/  @P0 BRA `(.L_x_232) ;  /* 0x0000000000280947 */ /* 0x000fec0003800000 */
[----:B------:R-:W-:-:S13]  /*11830*/  FSETP.NEU.FTZ.AND P0, PT, |R0|, +INF , PT ;  /* 0x7f8000000000780b */ /* 0x000fda0003f1d200 */
[----:B------:R-:W-:-:S04]  /*11840*/  @P0 FFMA R3, R0, 1.84467440737095516160e+19, RZ ;  /* 0x5f80000000030823 */ /* 0x000fc800000000ff */
[----:B------:R-:W0:Y:S02]  /*11850*/  @P0 MUFU.RSQ R2, R3 ;  /* 0x0000000300020308 */ /* 0x000e240000001400 */
[----:B0-----:R-:W-:Y:S01]  /*11860*/  @P0 FMUL.FTZ R14, R3, R2 ;  /* 0x00000002030e0220 */ /* 0x001fe20000410000 */
[----:B------:R-:W-:Y:S01]  /*11870*/  @P0 FMUL.FTZ R19, R2, 0.5 ;  /* 0x3f00000002130820 */ /* 0x000fe20000410000 */
[----:B------:R-:W-:Y:S02]  /*11880*/  @!P0 MOV R2, R0 ;  /* 0x0000000000028202 */ /* 0x000fe40000000f00 */
[----:B------:R-:W-:-:S04]  /*11890*/  @P0 FADD.FTZ R16, -R14, -RZ ;  /* 0x800000ff0e100221 */ /* 0x000fc80000010100 */
[----:B------:R-:W-:-:S04]  /*118a0*/  @P0 FFMA R17, R14, R16, R3 ;  /* 0x000000100e110223 */ /* 0x000fc80000000003 */
[----:B------:R-:W-:-:S04]  /*118b0*/  @P0 FFMA R17, R17, R19, R14 ;  /* 0x0000001311110223 */ /* 0x000fc8000000000e */
[----:B------:R-:W-:-:S07]  /*118c0*/  @P0 FMUL.FTZ R2, R17, 2.3283064365386962891e-10 ;  /* 0x2f80000011020820 */ /* 0x000fce0000410000 */
.L_x_232:
[----:B------:R-:W-:Y:S01]  /*118d0*/  IMAD.MOV.U32 R19, RZ, RZ, R2 ;  /* 0x000000ffff137224 */ /* 0x000fe200078e0002 */
[----:B------:R-:W-:Y:S01]  /*118e0*/  MOV R2, R20 ;  /* 0x0000001400027202 */ /* 0x000fe20000000f00 */
[----:B------:R-:W-:-:S04]  /*118f0*/  IMAD.MOV.U32 R3, RZ, RZ, 0x0 ;  /* 0x00000000ff037424 */ /* 0x000fc800078e00ff */
[----:B------:R-:W-:Y:S05]  /*11900*/  RET.REL.NODEC R2 `(stage_desempenho) ;  /* 0xfffffee402bc7950 */ /* 0x000fea0003c3ffff */
        .weak           $__internal_1_$__cuda_sm3x_div_rn_noftz_f32_slowpath
        .type           $__internal_1_$__cuda_sm3x_div_rn_noftz_f32_slowpath,@function
        .size           $__internal_1_$__cuda_sm3x_div_rn_noftz_f32_slowpath,(.L_x_246 - $__internal_1_$__cuda_sm3x_div_rn_noftz_f32_slowpath)
$__internal_1_$__cuda_sm3x_div_rn_noftz_f32_slowpath:
[----:B------:R-:W-:Y:S01]  /*11910*/  SHF.R.U32.HI R39, RZ, 0x17, R3 ;  /* 0x00000017ff277819 */ /* 0x000fe20000011603 */
[----:B------:R-:W-:Y:S01]  /*11920*/  BSSY.RECONVERGENT B0, `(.L_x_233) ;  /* 0x0000062000007945 */ /* 0x000fe20003800200 */
[----:B------:R-:W-:Y:S02]  /*11930*/  SHF.R.U32.HI R17, RZ, 0x17, R0 ;  /* 0x00000017ff117819 */ /* 0x000fe40000011600 */
[----:B------:R-:W-:Y:S02]  /*11940*/  LOP3.LUT R44, R39, 0xff, RZ, 0xc0, !PT ;  /* 0x000000ff272c7812 */ /* 0x000fe400078ec0ff */
[----:B------:R-:W-:Y:S02]  /*11950*/  LOP3.LUT R42, R17, 0xff, RZ, 0xc0, !PT ;  /* 0x000000ff112a7812 */ /* 0x000fe400078ec0ff */
[----:B------:R-:W-:-:S03]  /*11960*/  IADD3 R40, PT, PT, R44, -0x1, RZ ;  /* 0xffffffff2c287810 */ /* 0x000fc60007ffe0ff */
[----:B------:R-:W-:Y:S01]  /*11970*/  VIADD R39, R42, 0xffffffff ;  /* 0xffffffff2a277836 */ /* 0x000fe20000000000 */
[----:B------:R-:W-:-:S04]  /*11980*/  ISETP.GT.U32.AND P0, PT, R40, 0xfd, PT ;  /* 0x000000fd2800780c */ /* 0x000fc80003f04070 */
[----:B------:R-:W-:-:S13]  /*11990*/  ISETP.GT.U32.OR P0, PT, R39, 0xfd, P0 ;  /* 0x000000fd2700780c */ /* 0x000fda0000704470 */
[----:B------:R-:W-:Y:S01]  /*119a0*/  @!P0 MOV R17, RZ ;  /* 0x000000ff00118202 */ /* 0x000fe20000000f00 */
[----:B------:R-:W-:Y:S06]  /*119b0*/  @!P0 BRA `(.L_x_234) ;  /* 0x00000000005c8947 */ /* 0x000fec0003800000 */
[----:B------:R-:W-:Y:S02]  /*119c0*/  FSETP.GTU.FTZ.AND P0, PT, |R0|, +INF , PT ;  /* 0x7f8000000000780b */ /* 0x000fe40003f1c200 */
[----:B------:R-:W-:-:S04]  /*119d0*/  FSETP.GTU.FTZ.AND P1, PT, |R3|, +INF , PT ;  /* 0x7f8000000300780b */ /* 0x000fc80003f3c200 */
[----:B------:R-:W-:-:S13]  /*119e0*/  PLOP3.LUT P0, PT, P0, P1, PT, 0xf8, 0x8f ;  /* 0x00000000008f781c */ /* 0x000fda0000703f70 */
[----:B------:R-:W-:Y:S05]  /*119f0*/  @P0 BRA `(.L_x_235) ;  /* 0x00000004004c0947 */ /* 0x000fea0003800000 */
[----:B------:R-:W-:-:S13]  /*11a00*/  LOP3.LUT P0, RZ, R3, 0x7fffffff, R0, 0xc8, !PT ;  /* 0x7fffffff03ff7812 */ /* 0x000fda000780c800 */
[----:B------:R-:W-:Y:S05]  /*11a10*/  @!P0 BRA `(.L_x_236) ;  /* 0x00000004003c8947 */ /* 0x000fea0003800000 */
[C---:B------:R-:W-:Y:S02]  /*11a20*/  FSETP.NEU.FTZ.AND P1, PT, |R0|.reuse, +INF , PT ;  /* 0x7f8000000000780b */ /* 0x040fe40003f3d200 */
[----:B------:R-:W-:Y:S02]  /*11a30*/  FSETP.NEU.FTZ.AND P2, PT, |R3|, +INF , PT ;  /* 0x7f8000000300780b */ /* 0x000fe40003f5d200 */
[----:B------:R-:W-:-:S11]  /*11a40*/  FSETP.NEU.FTZ.AND P0, PT, |R0|, +INF , PT ;  /* 0x7f8000000000780b */ /* 0x000fd60003f1d200 */
[----:B------:R-:W-:Y:S05]  /*11a50*/  @!P2 BRA !P1, `(.L_x_236) ;  /* 0x00000004002ca947 */ /* 0x000fea0004800000 */
[----:B------:R-:W-:-:S04]  /*11a60*/  LOP3.LUT P1, RZ, R0, 0x7fffffff, RZ, 0xc0, !PT ;  /* 0x7fffffff00ff7812 */ /* 0x000fc8000782c0ff */
[----:B------:R-:W-:-:S13]  /*11a70*/  PLOP3.LUT P1, PT, P2, P1, PT, 0x2f, 0xf2 ;  /* 0x0000000000f2781c */ /* 0x000fda0001722577 */
[----:B------:R-:W-:Y:S05]  /*11a80*/  @P1 BRA `(.L_x_237) ;  /* 0x0000000400181947 */ /* 0x000fea0003800000 */
[----:B------:R-:W-:-:S04]  /*11a90*/  LOP3.LUT P1, RZ, R3, 0x7fffffff, RZ, 0xc0, !PT ;  /* 0x7fffffff03ff7812 */ /* 0x000fc8000782c0ff */
[----:B------:R-:W-:-:S13]  /*11aa0*/  PLOP3.LUT P0, PT, P0, P1, PT, 0x2f, 0xf2 ;  /* 0x0000000000f2781c */ /* 0x000fda0000702577 */
[----:B------:R-:W-:Y:S05]  /*11ab0*/  @P0 BRA `(.L_x_238) ;  /* 0x0000000400000947 */ /* 0x000fea0003800000 */
[----:B------:R-:W-:Y:S02]  /*11ac0*/  ISETP.GE.AND P0, PT, R39, RZ, PT ;  /* 0x000000ff2700720c */ /* 0x000fe40003f06270 */
[----:B------:R-:W-:-:S11]  /*11ad0*/  ISETP.GE.AND P1, PT, R40, RZ, PT ;  /* 0x000000ff2800720c */ /* 0x000fd60003f26270 */
[----:B------:R-:W-:Y:S01]  /*11ae0*/  @P0 IMAD.MOV.U32 R17, RZ, RZ, RZ ;  /* 0x000000ffff110224 */ /* 0x000fe200078e00ff */
[----:B------:R-:W-:Y:S01]  /*11af0*/  @!P0 MOV R17, 0xffffffc0 ;  /* 0xffffffc000118802 */ /* 0x000fe20000000f00 */
[----:B------:R-:W-:Y:S01]  /*11b00*/  @!P0 FFMA R0, R0, 1.84467440737095516160e+19, RZ ;  /* 0x5f80000000008823 */ /* 0x000fe200000000ff */
[----:B------:R-:W-:-:S03]  /*11b10*/  @!P1 FFMA R3, R3, 1.84467440737095516160e+19, RZ ;  /* 0x5f80000003039823 */ /* 0x000fc600000000ff */
[----:B------:R-:W-:-:S07]  /*11b20*/  @!P1 VIADD R17, R17, 0x40 ;  /* 0x0000004011119836 */ /* 0x000fce0000000000 */
.L_x_234:
[----:B------:R-:W-:Y:S01]  /*11b30*/  LEA R40, R44, 0xc0800000, 0x17 ;  /* 0xc08000002c287811 */ /* 0x000fe200078eb8ff */
[----:B------:R-:W-:Y:S03]  /*11b40*/  BSSY.RECONVERGENT B1, `(.L_x_239) ;  /* 0x0000036000017945 */ /* 0x000fe60003800200 */
[----:B------:R-:W-:Y:S01]  /*11b50*/  IADD3 R40, PT, PT, -R40, R3, RZ ;  /* 0x0000000328287210 */ /* 0x000fe20007ffe1ff */
[----:B------:R-:W-:-:S03]  /*11b60*/  VIADD R3, R42, 0xffffff81 ;  /* 0xffffff812a037836 */ /* 0x000fc60000000000 */
[----:B------:R0:W1:Y:S01]  /*11b70*/  MUFU.RCP R39, R40 ;  /* 0x0000002800277308 */ /* 0x0000620000001000 */
[----:B------:R-:W-:Y:S01]  /*11b80*/  FADD.FTZ R41, -R40, -RZ ;  /* 0x800000ff28297221 */ /* 0x000fe20000010100 */
[C---:B------:R-:W-:Y:S01]  /*11b90*/  IMAD R0, R3.reuse, -0x800000, R0 ;  /* 0xff80000003007824 */ /* 0x040fe200078e0200 */
[----:B0-----:R-:W-:-:S04]  /*11ba0*/  IADD3 R40, PT, PT, R3, 0x7f, -R44 ;  /* 0x0000007f03287810 */ /* 0x001fc80007ffe82c */
[----:B------:R-:W-:Y:S01]  /*11bb0*/  IADD3 R40, PT, PT, R40, R17, RZ ;  /* 0x0000001128287210 */ /* 0x000fe20007ffe0ff */
[----:B-1----:R-:W-:-:S04]  /*11bc0*/  FFMA R42, R39, R41, 1 ;  /* 0x3f800000272a7423 */ /* 0x002fc80000000029 */
[----:B------:R-:W-:-:S04]  /*11bd0*/  FFMA R46, R39, R42, R39 ;  /* 0x0000002a272e7223 */ /* 0x000fc80000000027 */
[----:B------:R-:W-:-:S04]  /*11be0*/  FFMA R39, R0, R46, RZ ;  /* 0x0000002e00277223 */ /* 0x000fc800000000ff */
[----:B------:R-:W-:-:S04]  /*11bf0*/  FFMA R42, R41, R39, R0 ;  /* 0x00000027292a7223 */ /* 0x000fc80000000000 */
[----:B------:R-:W-:-:S04]  /*11c00*/  FFMA R47, R46, R42, R39 ;  /* 0x0000002a2e2f7223 */ /* 0x000fc80000000027 */
[----:B------:R-:W-:-:S04]  /*11c10*/  FFMA R42, R41, R47, R0 ;  /* 0x0000002f292a7223 */ /* 0x000fc80000000000 */
[----:B------:R-:W-:-:S05]  /*11c20*/  FFMA R39, R46, R42, R47 ;  /* 0x0000002a2e277223 */ /* 0x000fca000000002f */
[----:B------:R-:W-:-:S04]  /*11c30*/  SHF.R.U32.HI R0, RZ, 0x17, R39 ;  /* 0x00000017ff007819 */ /* 0x000fc80000011627 */
[----:B------:R-:W-:-:S05]  /*11c40*/  LOP3.LUT R0, R0, 0xff, RZ, 0xc0, !PT ;  /* 0x000000ff00007812 */ /* 0x000fca00078ec0ff */
[----:B------:R-:W-:-:S05]  /*11c50*/  IMAD.IADD R41, R0, 0x1, R40 ;  /* 0x0000000100297824 */ /* 0x000fca00078e0228 */
[----:B------:R-:W-:-:S04]  /*11c60*/  IADD3 R0, PT, PT, R41, -0x1, RZ ;  /* 0xffffffff29007810 */ /* 0x000fc80007ffe0ff */
[----:B------:R-:W-:-:S13]  /*11c70*/  ISETP.GE.U32.AND P0, PT, R0, 0xfe, PT ;  /* 0x000000fe0000780c */ /* 0x000fda0003f06070 */
[----:B------:R-:W-:Y:S05]  /*11c80*/  @!P0 BRA `(.L_x_240) ;  /* 0x0000000000808947 */ /* 0x000fea0003800000 */
[----:B------:R-:W-:-:S13]  /*11c90*/  ISETP.GT.AND P0, PT, R41, 0xfe, PT ;  /* 0x000000fe2900780c */ /* 0x000fda0003f04270 */
[----:B------:R-:W-:Y:S05]  /*11ca0*/  @P0 BRA `(.L_x_241) ;  /* 0x00000000006c0947 */ /* 0x000fea0003800000 */
[----:B------:R-:W-:-:S13]  /*11cb0*/  ISETP.GE.AND P0, PT, R41, 0x1, PT ;  /* 0x000000012900780c */ /* 0x000fda0003f06270 */
[----:B------:R-:W-:Y:S05]  /*11cc0*/  @P0 BRA `(.L_x_242) ;  /* 0x0000000000740947 */ /* 0x000fea0003800000 */
[----:B------:R-:W-:Y:S02]  /*11cd0*/  ISETP.GE.AND P0, PT, R41, -0x18, PT ;  /* 0xffffffe82900780c */ /* 0x000fe40003f06270 */
[----:B------:R-:W-:-:S11]  /*11ce0*/  LOP3.LUT R39, R39, 0x80000000, RZ, 0xc0, !PT ;  /* 0x8000000027277812 */ /* 0x000fd600078ec0ff */
[----:B------:R-:W-:Y:S05]  /*11cf0*/  @!P0 BRA `(.L_x_242) ;  /* 0x0000000000688947 */ /* 0x000fea0003800000 */
[CCC-:B------:R-:W-:Y:S01]  /*11d00*/  FFMA.RZ R0, R46.reuse, R42.reuse, R47.reuse ;  /* 0x0000002a2e007223 */ /* 0x1c0fe2000000c02f */
[C---:B------:R-:W-:Y:S02]  /*11d10*/  VIADD R40, R41.reuse, 0x20 ;  /* 0x0000002029287836 */ /* 0x040fe40000000000 */
[-CC-:B------:R-:W-:Y:S01]  /*11d20*/  FFMA.RM R3, R46, R42.reuse, R47.reuse ;  /* 0x0000002a2e037223 */ /* 0x180fe2000000402f */
[C---:B------:R-:W-:Y:S02]  /*11d30*/  ISETP.NE.AND P2, PT, R41.reuse, RZ, PT ;  /* 0x000000ff2900720c */ /* 0x040fe40003f45270 */
[----:B------:R-:W-:Y:S01]  /*11d40*/  LOP3.LUT R17, R0, 0x7fffff, RZ, 0xc0, !PT ;  /* 0x007fffff00117812 */ /* 0x000fe200078ec0ff */
[----:B------:R-:W-:Y:S01]  /*11d50*/  FFMA.RP R0, R46, R42, R47 ;  /* 0x0000002a2e007223 */ /* 0x000fe2000000802f */
[----:B------:R-:W-:Y:S02]  /*11d60*/  ISETP.NE.AND P1, PT, R41, RZ, PT ;  /* 0x000000ff2900720c */ /* 0x000fe40003f25270 */
[----:B------:R-:W-:-:S02]  /*11d70*/  LOP3.LUT R17, R17, 0x800000, RZ, 0xfc, !PT ;  /* 0x0080000011117812 */ /* 0x000fc400078efcff */
[----:B------:R-:W-:Y:S02]  /*11d80*/  IADD3 R41, PT, PT, -R41, RZ, RZ ;  /* 0x000000ff29297210 */ /* 0x000fe40007ffe1ff */
[----:B------:R-:W-:Y:S02]  /*11d90*/  SHF.L.U32 R40, R17, R40, RZ ;  /* 0x0000002811287219 */ /* 0x000fe400000006ff */
[----:B------:R-:W-:Y:S02]  /*11da0*/  FSETP.NEU.FTZ.AND P0, PT, R0, R3, PT ;  /* 0x000000030000720b */ /* 0x000fe40003f1d000 */
[----:B------:R-:W-:Y:S02]  /*11db0*/  SEL R0, R41, RZ, P2 ;  /* 0x000000ff29007207 */ /* 0x000fe40001000000 */
[----:B------:R-:W-:Y:S02]  /*11dc0*/  ISETP.NE.AND P1, PT, R40, RZ, P1 ;  /* 0x000000ff2800720c */ /* 0x000fe40000f25270 */
[----:B------:R-:W-:-:S02]  /*11dd0*/  SHF.R.U32.HI R0, RZ, R0, R17 ;  /* 0x00000000ff007219 */ /* 0x000fc40000011611 */
[----:B------:R-:W-:Y:S02]  /*11de0*/  PLOP3.LUT P0, PT, P0, P1, PT, 0xf8, 0x8f ;  /* 0x00000000008f781c */ /* 0x000fe40000703f70 */
[----:B------:R-:W-:Y:S02]  /*11df0*/  SHF.R.U32.HI R40, RZ, 0x1, R0 ;  /* 0x00000001ff287819 */ /* 0x000fe40000011600 */
[----:B------:R-:W-:-:S04]  /*11e00*/  SEL R3, RZ, 0x1, !P0 ;  /* 0x00000001ff037807 */ /* 0x000fc80004000000 */
[----:B------:R-:W-:-:S04]  /*11e10*/  LOP3.LUT R3, R3, 0x1, R40, 0xf8, !PT ;  /* 0x0000000103037812 */ /* 0x000fc800078ef828 */
[----:B------:R-:W-:-:S05]  /*11e20*/  LOP3.LUT R3, R3, R0, RZ, 0xc0, !PT ;  /* 0x0000000003037212 */ /* 0x000fca00078ec0ff */
[----:B------:R-:W-:-:S05]  /*11e30*/  IMAD.IADD R40, R40, 0x1, R3 ;  /* 0x0000000128287824 */ /* 0x000fca00078e0203 */
[----:B------:R-:W-:Y:S01]  /*11e40*/  LOP3.LUT R39, R40, R39, RZ, 0xfc, !PT ;  /* 0x0000002728277212 */ /* 0x000fe200078efcff */
[----:B------:R-:W-:Y:S06]  /*11e50*/  BRA `(.L_x_242) ;  /* 0x0000000000107947 */ /* 0x000fec0003800000 */
.L_x_241:
[----:B------:R-:W-:-:S04]  /*11e60*/  LOP3.LUT R39, R39, 0x80000000, RZ, 0xc0, !PT ;  /* 0x8000000027277812 */ /* 0x000fc800078ec0ff */
[----:B------:R-:W-:Y:S01]  /*11e70*/  LOP3.LUT R39, R39, 0x7f800000, RZ, 0xfc, !PT ;  /* 0x7f80000027277812 */ /* 0x000fe200078efcff */
[----:B------:R-:W-:Y:S06]  /*11e80*/  BRA `(.L_x_242) ;  /* 0x0000000000047947 */ /* 0x000fec0003800000 */
.L_x_240:
[----:B------:R-:W-:-:S07]  /*11e90*/  LEA R39, R40, R39, 0x17 ;  /* 0x0000002728277211 */ /* 0x000fce00078eb8ff */
.L_x_242:
[----:B------:R-:W-:Y:S05]  /*11ea0*/  BSYNC.RECONVERGENT B1 ;  /* 0x0000000000017941 */ /* 0x000fea0003800200 */
.L_x_239:
[----:B------:R-:W-:Y:S05]  /*11eb0*/  BRA `(.L_x_243) ;  /* 0x0000000000207947 */ /* 0x000fea0003800000 */
.L_x_238:
[----:B------:R-:W-:-:S04]  /*11ec0*/  LOP3.LUT R0, R3, 0x80000000, R0, 0x48, !PT ;  /* 0x8000000003007812 */ /* 0x000fc800078e4800 */
[----:B------:R-:W-:Y:S01]  /*11ed0*/  LOP3.LUT R39, R0, 0x7f800000, RZ, 0xfc, !PT ;  /* 0x7f80000000277812 */ /* 0x000fe200078efcff */
[----:B------:R-:W-:Y:S06]  /*11ee0*/  BRA `(.L_x_243) ;  /* 0x0000000000147947 */ /* 0x000fec0003800000 */
.L_x_237:
[----:B------:R-:W-:Y:S01]  /*11ef0*/  LOP3.LUT R39, R3, 0x80000000, R0, 0x48, !PT ;  /* 0x8000000003277812 */ /* 0x000fe200078e4800 */
[----:B------:R-:W-:Y:S06]  /*11f00*/  BRA `(.L_x_243) ;  /* 0x00000000000c7947 */ /* 0x000fec0003800000 */
.L_x_236:
[----:B------:R-:W0:Y:S01]  /*11f10*/  MUFU.RSQ R39, -QNAN ;  /* 0xffc0000000277908 */ /* 0x000e220000001400 */
[----:B------:R-:W-:Y:S05]  /*11f20*/  BRA `(.L_x_243) ;  /* 0x0000000000047947 */ /* 0x000fea0003800000 */
.L_x_235:
[----:B------:R-:W-:-:S07]  /*11f30*/  FADD.FTZ R39, R0, R3 ;  /* 0x0000000300277221 */ /* 0x000fce0000010000 */
.L_x_243:
[----:B------:R-:W-:Y:S05]  /*11f40*/  BSYNC.RECONVERGENT B0 ;  /* 0x0000000000007941 */ /* 0x000fea0003800200 */
.L_x_233:
[----:B------:R-:W-:Y:S02]  /*11f50*/  HFMA2 R17, -RZ, RZ, 0, 0 ;  /* 0x00000000ff117431 */ /* 0x000fe400000001ff */
[----:B0-----:R-:W-:Y:S02]  /*11f60*/  IMAD.MOV.U32 R0, RZ, RZ, R39 ;  /* 0x000000ffff007224 */ /* 0x001fe400078e0027 */
[----:B------:R-:W-:Y:S05]  /*11f70*/  RET.REL.NODEC R16 `(stage_desempenho) ;  /* 0xfffffee010207950 */ /* 0x000fea0003c3ffff */
.L_x_244:
[----:B------:R-:W-:-:S00]  /*11f80*/  BRA `(.L_x_244) ;  /* 0xfffffffc00fc7947 */ /* 0x000fc0000383ffff */
[----:B------:R-:W-:-:S00]  /*11f90*/  NOP ;  /* 0x0000000000007918 */ /* 0x000fc00000000000 */
        /* <DEDUP_REMOVED lines=14> */
.L_x_246:


//--------------------- .nv.global.init           --------------------------
	.section	.nv.global.init,"aw",@progbits
	.align	4
.nv.global.init:
	.type		__cudart_i2opi_f,@object
	.size		__cudart_i2opi_f,(.L_0 - __cudart_i2opi_f)
__cudart_i2opi_f:
        /*0000*/ 	.byte	0x41, 0x90, 0x43, 0x3c, 0x99, 0x95, 0x62, 0xdb, 0xc0, 0xdd, 0x34, 0xf5, 0xd1, 0x57, 0x27, 0xfc
        /*0010*/ 	.byte	0x29, 0x15, 0x44, 0x4e, 0x6e, 0x83, 0xf9, 0xa2
.L_0:


//--------------------- .nv.shared.reserved.0     --------------------------
	.section	.nv.shared.reserved.0,"aw",@nobits
	.weak		__nv_reservedSMEM_offset_0_alias
	.size		__nv_reservedSMEM_offset_0_alias, 0, 64
	.other		__nv_reservedSMEM_offset_0_alias,@"STO_CUDA_RESERVED_SHARED STV_DEFAULT"
__nv_reservedSMEM_offset_0_alias:
	.zero		0
	.zero		64


//--------------------- .nv.constant0.stage_desempenho --------------------------
	.section	.nv.constant0.stage_desempenho,"a",@progbits
	.sectionflags	@""
	.align	4
.nv.constant0.stage_desempenho:
	.zero		1004


//--------------------- SYMBOLS --------------------------

	.type		.nv.reservedSmem.offset0,@object
	.size		.nv.reservedSmem.offset0,0x4
	.type		malloc,@function
